	.target	sm_90a

	.elftype	@"ET_EXEC"


//--------------------- .note.nv.tkinfo           --------------------------
	.section	.note.nv.tkinfo,"",@"SHT_NOTE"
	.sectionflags	@"SHF_NOTE_NV_TKINFO"
	.tkinfo
        /*0018*/ 	.word	0x00000002
        /*0030*/ 	.string	""
        /*0030*/ 	.string	"ptxas"
        /*0030*/ 	.string	"Cuda compilation tools, release 13.0, V13.0.88"
        /*0030*/ 	.string	"Build cuda_13.0.r13.0/compiler.36424714_0"
        /*0030*/ 	.string	"-arch sm_90a -m 64 "



//--------------------- .note.nv.cuinfo           --------------------------
	.section	.note.nv.cuinfo,"",@"SHT_NOTE"
	.sectionflags	@"SHF_NOTE_NV_CUINFO"
        /*0018*/ 	.short	0x0002
        /*001a*/ 	.short	0x005a
        /*001c*/ 	.short	0x0082
	.zero		2


//--------------------- .nv.info                  --------------------------
	.section	.nv.info,"",@"SHT_CUDA_INFO"
	.align	4


	//----- nvinfo : EIATTR_REGCOUNT
	.align		4
        /*0000*/ 	.byte	0x04, 0x2f
        /*0002*/ 	.short	(.L_15 - .L_14)
	.align		4
.L_14:
        /*0004*/ 	.word	index@(_ZN7cutlass13device_kernelINS_4gemm6kernel13GemmUniversalIN4cute5tupleIJiiiiEEENS1_10collective13CollectiveMmaINS1_34MainloopSm90TmaGmmaWarpSpecializedILi14ENS5_IJNS4_1CILi1EEESB_SB_EEENS1_35KernelTmaWarpSpecializedCooperativeEEENS5_IJNSA_ILi128EEESF_NSA_ILi32EEEEEENS_10bfloat16_tENS5_IJlSB_lEEESI_SJ_NS4_8TiledMMAINS4_8MMA_AtomIJNS4_4SM904GMMA28MMA_64x128x16_F32BF16BF16_SSILNSN_5MajorE0ELSP_0ELNSN_7ScaleInE1ELSQ_1EEEEEENS4_6LayoutINS5_IJNSA_ILi2EEESB_SB_EEENS5_IJSB_NSA_ILi0EEESW_EEEEENS5_IJNS4_10UnderscoreESZ_SZ_EEEEENS4_13SM90_TMA_LOADENS4_14ComposedLayoutINS4_7SwizzleILi2ELi4ELi3EEENS4_18smem_ptr_flag_bitsILi16EEENST_INS5_IJNSA_ILi8EEESG_EEENS5_IJSG_SB_EEEEEEEvNS4_8identityES12_S1C_vS1D_EENS_8epilogue10collective6detail29Sm90TmaWarpSpecializedAdapterINS1G_15DefaultEpilogueISI_SJ_SJ_NS1F_6thread17LinearCombinationISI_Li1EffLNS1K_9ScaleType4KindE0ELNS_15FloatRoundStyleE2ESI_EENS1_15EpilogueDefaultEEEEEvvEEEEvNT_6ParamsE)
        /*0008*/ 	.word	0x000000a8


	//----- nvinfo : EIATTR_FRAME_SIZE
	.align		4
.L_15:
        /*000c*/ 	.byte	0x04, 0x11
        /*000e*/ 	.short	(.L_17 - .L_16)
	.align		4
.L_16:
        /*0010*/ 	.word	index@(_ZN7cutlass13device_kernelINS_4gemm6kernel13GemmUniversalIN4cute5tupleIJiiiiEEENS1_10collective13CollectiveMmaINS1_34MainloopSm90TmaGmmaWarpSpecializedILi14ENS5_IJNS4_1CILi1EEESB_SB_EEENS1_35KernelTmaWarpSpecializedCooperativeEEENS5_IJNSA_ILi128EEESF_NSA_ILi32EEEEEENS_10bfloat16_tENS5_IJlSB_lEEESI_SJ_NS4_8TiledMMAINS4_8MMA_AtomIJNS4_4SM904GMMA28MMA_64x128x16_F32BF16BF16_SSILNSN_5MajorE0ELSP_0ELNSN_7ScaleInE1ELSQ_1EEEEEENS4_6LayoutINS5_IJNSA_ILi2EEESB_SB_EEENS5_IJSB_NSA_ILi0EEESW_EEEEENS5_IJNS4_10UnderscoreESZ_SZ_EEEEENS4_13SM90_TMA_LOADENS4_14ComposedLayoutINS4_7SwizzleILi2ELi4ELi3EEENS4_18smem_ptr_flag_bitsILi16EEENST_INS5_IJNSA_ILi8EEESG_EEENS5_IJSG_SB_EEEEEEEvNS4_8identityES12_S1C_vS1D_EENS_8epilogue10collective6detail29Sm90TmaWarpSpecializedAdapterINS1G_15DefaultEpilogueISI_SJ_SJ_NS1F_6thread17LinearCombinationISI_Li1EffLNS1K_9ScaleType4KindE0ELNS_15FloatRoundStyleE2ESI_EENS1_15EpilogueDefaultEEEEEvvEEEEvNT_6ParamsE)
        /*0014*/ 	.word	0x00000000


	//----- nvinfo : EIATTR_MIN_STACK_SIZE
	.align		4
.L_17:
        /*0018*/ 	.byte	0x04, 0x12
        /*001a*/ 	.short	(.L_19 - .L_18)
	.align		4
.L_18:
        /*001c*/ 	.word	index@(_ZN7cutlass13device_kernelINS_4gemm6kernel13GemmUniversalIN4cute5tupleIJiiiiEEENS1_10collective13CollectiveMmaINS1_34MainloopSm90TmaGmmaWarpSpecializedILi14ENS5_IJNS4_1CILi1EEESB_SB_EEENS1_35KernelTmaWarpSpecializedCooperativeEEENS5_IJNSA_ILi128EEESF_NSA_ILi32EEEEEENS_10bfloat16_tENS5_IJlSB_lEEESI_SJ_NS4_8TiledMMAINS4_8MMA_AtomIJNS4_4SM904GMMA28MMA_64x128x16_F32BF16BF16_SSILNSN_5MajorE0ELSP_0ELNSN_7ScaleInE1ELSQ_1EEEEEENS4_6LayoutINS5_IJNSA_ILi2EEESB_SB_EEENS5_IJSB_NSA_ILi0EEESW_EEEEENS5_IJNS4_10UnderscoreESZ_SZ_EEEEENS4_13SM90_TMA_LOADENS4_14ComposedLayoutINS4_7SwizzleILi2ELi4ELi3EEENS4_18smem_ptr_flag_bitsILi16EEENST_INS5_IJNSA_ILi8EEESG_EEENS5_IJSG_SB_EEEEEEEvNS4_8identityES12_S1C_vS1D_EENS_8epilogue10collective6detail29Sm90TmaWarpSpecializedAdapterINS1G_15DefaultEpilogueISI_SJ_SJ_NS1F_6thread17LinearCombinationISI_Li1EffLNS1K_9ScaleType4KindE0ELNS_15FloatRoundStyleE2ESI_EENS1_15EpilogueDefaultEEEEEvvEEEEvNT_6ParamsE)
        /*0020*/ 	.word	0x00000000
.L_19:


//--------------------- .nv.compat                --------------------------
	.section	.nv.compat,"",@"SHT_CUDA_COMPAT_INFO"
	.align	4
        /*0000*/ 	.byte	0x02, 0x09, 0x01, 0x00, 0x02, 0x02, 0x04, 0x00, 0x02, 0x05, 0x05, 0x00, 0x03, 0x07, 0x01, 0x01
        /*0010*/ 	.byte	0x02, 0x03, 0x01, 0x00, 0x02, 0x06, 0x01, 0x00, 0x04, 0x0b, 0x08, 0x00, 0x00, 0x00, 0x00, 0x00
        /*0020*/ 	.byte	0x00, 0x00, 0x00, 0x00


//--------------------- .nv.info._ZN7cutlass13device_kernelINS_4gemm6kernel13GemmUniversalIN4cute5tupleIJiiiiEEENS1_10collective13CollectiveMmaINS1_34MainloopSm90TmaGmmaWarpSpecializedILi14ENS5_IJNS4_1CILi1EEESB_SB_EEENS1_35KernelTmaWarpSpecializedCooperativeEEENS5_IJNSA_ILi128EEESF_NSA_ILi32EEEEEENS_10bfloat16_tENS5_IJlSB_lEEESI_SJ_NS4_8TiledMMAINS4_8MMA_AtomIJNS4_4SM904GMMA28MMA_64x128x16_F32BF16BF16_SSILNSN_5MajorE0ELSP_0ELNSN_7ScaleInE1ELSQ_1EEEEEENS4_6LayoutINS5_IJNSA_ILi2EEESB_SB_EEENS5_IJSB_NSA_ILi0EEESW_EEEEENS5_IJNS4_10UnderscoreESZ_SZ_EEEEENS4_13SM90_TMA_LOADENS4_14ComposedLayoutINS4_7SwizzleILi2ELi4ELi3EEENS4_18smem_ptr_flag_bitsILi16EEENST_INS5_IJNSA_ILi8EEESG_EEENS5_IJSG_SB_EEEEEEEvNS4_8identityES12_S1C_vS1D_EENS_8epilogue10collective6detail29Sm90TmaWarpSpecializedAdapterINS1G_15DefaultEpilogueISI_SJ_SJ_NS1F_6thread17LinearCombinationISI_Li1EffLNS1K_9ScaleType4KindE0ELNS_15FloatRoundStyleE2ESI_EENS1_15EpilogueDefaultEEEEEvvEEEEvNT_6ParamsE --------------------------
	.section	.nv.info._ZN7cutlass13device_kernelINS_4gemm6kernel13GemmUniversalIN4cute5tupleIJiiiiEEENS1_10collective13CollectiveMmaINS1_34MainloopSm90TmaGmmaWarpSpecializedILi14ENS5_IJNS4_1CILi1EEESB_SB_EEENS1_35KernelTmaWarpSpecializedCooperativeEEENS5_IJNSA_ILi128EEESF_NSA_ILi32EEEEEENS_10bfloat16_tENS5_IJlSB_lEEESI_SJ_NS4_8TiledMMAINS4_8MMA_AtomIJNS4_4SM904GMMA28MMA_64x128x16_F32BF16BF16_SSILNSN_5MajorE0ELSP_0ELNSN_7ScaleInE1ELSQ_1EEEEEENS4_6LayoutINS5_IJNSA_ILi2EEESB_SB_EEENS5_IJSB_NSA_ILi0EEESW_EEEEENS5_IJNS4_10UnderscoreESZ_SZ_EEEEENS4_13SM90_TMA_LOADENS4_14ComposedLayoutINS4_7SwizzleILi2ELi4ELi3EEENS4_18smem_ptr_flag_bitsILi16EEENST_INS5_IJNSA_ILi8EEESG_EEENS5_IJSG_SB_EEEEEEEvNS4_8identityES12_S1C_vS1D_EENS_8epilogue10collective6detail29Sm90TmaWarpSpecializedAdapterINS1G_15DefaultEpilogueISI_SJ_SJ_NS1F_6thread17LinearCombinationISI_Li1EffLNS1K_9ScaleType4KindE0ELNS_15FloatRoundStyleE2ESI_EENS1_15EpilogueDefaultEEEEEvvEEEEvNT_6ParamsE,"",@"SHT_CUDA_INFO"
	.sectionflags	@""
	.align	4


	//----- nvinfo : EIATTR_CUDA_API_VERSION
	.align		4
        /*0000*/ 	.byte	0x04, 0x37
        /*0002*/ 	.short	(.L_21 - .L_20)
.L_20:
        /*0004*/ 	.word	0x00000082


	//----- nvinfo : EIATTR_KPARAM_INFO
	.align		4
.L_21:
        /*0008*/ 	.byte	0x04, 0x17
        /*000a*/ 	.short	(.L_23 - .L_22)
.L_22:
        /*000c*/ 	.word	0x00000000
        /*0010*/ 	.short	0x0000
        /*0012*/ 	.short	0x0070
        /*0014*/ 	.byte	0x00, 0xf0, 0x01, 0x10


	//----- nvinfo : EIATTR_SPARSE_MMA_MASK
	.align		4
.L_23:
        /*0018*/ 	.byte	0x03, 0x50
        /*001a*/ 	.short	0x0000


	//----- nvinfo : EIATTR_MAXREG_COUNT
	.align		4
        /*001c*/ 	.byte	0x03, 0x1b
        /*001e*/ 	.short	0x00a8


	//----- nvinfo : EIATTR_NUM_BARRIERS
	.align		4
        /*0020*/ 	.byte	0x02, 0x4c
        /*0022*/ 	.byte	0x01
	.zero		1


	//----- nvinfo : EIATTR_EXTERNS
	.align		4
        /*0024*/ 	.byte	0x04, 0x0f
        /*0026*/ 	.short	(.L_25 - .L_24)


	//   ....[0]....
	.align		4
.L_24:
        /*0028*/ 	.word	index@(__assertfail)


	//----- nvinfo : EIATTR_MERCURY_ISA_VERSION
	.align		4
.L_25:
        /*002c*/ 	.byte	0x03, 0x5f
        /*002e*/ 	.short	0x0101


	//----- nvinfo : EIATTR_INT_WARP_WIDE_INSTR_OFFSETS
	.align		4
        /*0030*/ 	.byte	0x04, 0x31
        /*0032*/ 	.short	(.L_27 - .L_26)


	//   ....[0]....
.L_26:
        /*0034*/ 	.word	0x00000520


	//   ....[1]....
        /*0038*/ 	.word	0x00000550


	//   ....[2]....
        /*003c*/ 	.word	0x00000630


	//----- nvinfo : EIATTR_COOP_GROUP_MASK_REGIDS
	.align		4
.L_27:
        /*0040*/ 	.byte	0x04, 0x29
        /*0042*/ 	.short	(.L_29 - .L_28)


	//   ....[0]....
.L_28:
        /*0044*/ 	.word	0xffffffff


	//   ....[1]....
        /*0048*/ 	.word	0xffffffff


	//   ....[2]....
        /*004c*/ 	.word	0xffffffff


	//   ....[3]....
        /*0050*/ 	.word	0xffffffff


	//   ....[4]....
        /*0054*/ 	.word	0xffffffff


	//----- nvinfo : EIATTR_COOP_GROUP_INSTR_OFFSETS
	.align		4
.L_29:
        /*0058*/ 	.byte	0x04, 0x28
        /*005a*/ 	.short	(.L_31 - .L_30)


	//   ....[0]....
.L_30:
        /*005c*/ 	.word	0x00000060


	//   ....[1]....
        /*0060*/ 	.word	0x00000070


	//   ....[2]....
        /*0064*/ 	.word	0x00000130


	//   ....[3]....
        /*0068*/ 	.word	0x00000430


	//   ....[4]....
        /*006c*/ 	.word	0x000010e0


	//----- nvinfo : EIATTR_REG_RECONFIG
	.align		4
.L_31:
        /*0070*/ 	.byte	0x01, 0x54
	.zero		2


	//----- nvinfo : EIATTR_SYSCALL_OFFSETS
	.align		4
        /*0074*/ 	.byte	0x04, 0x46
        /*0076*/ 	.short	(.L_33 - .L_32)


	//   ....[0]....
.L_32:
        /*0078*/ 	.word	0x000012a0


	//----- nvinfo : EIATTR_MBARRIER_INSTR_OFFSETS
	.align		4
.L_33:
        /*007c*/ 	.byte	0x04, 0x39
        /*007e*/ 	.short	(.L_35 - .L_34)


	//   ....[0]....
.L_34:
        /*0080*/ 	.word	0x00000250
        /*0084*/ 	.word	0x000000ff
        /*0088*/ 	.word	0x00000000
        /*008c*/ 	.short	0x0100
        /*008e*/ 	.byte	0x08
	.zero		1


	//   ....[1]....
        /*0090*/ 	.word	0x00000260
        /*0094*/ 	.word	0x000000ff
        /*0098*/ 	.word	0x00000070
        /*009c*/ 	.short	0x0100
        /*009e*/ 	.byte	0x08
	.zero		1


	//   ....[2]....
        /*00a0*/ 	.word	0x00000270
        /*00a4*/ 	.word	0x000000ff
        /*00a8*/ 	.word	0x00000008
        /*00ac*/ 	.short	0x0100
        /*00ae*/ 	.byte	0x08
	.zero		1


	//   ....[3]....
        /*00b0*/ 	.word	0x00000280
        /*00b4*/ 	.word	0x000000ff
        /*00b8*/ 	.word	0x00000078
        /*00bc*/ 	.short	0x0100
        /*00be*/ 	.byte	0x08
	.zero		1


	//   ....[4]....
        /*00c0*/ 	.word	0x00000290
        /*00c4*/ 	.word	0x000000ff
        /*00c8*/ 	.word	0x00000010
        /*00cc*/ 	.short	0x0100
        /*00ce*/ 	.byte	0x08
	.zero		1


	//   ....[5]....
        /*00d0*/ 	.word	0x000002a0
        /*00d4*/ 	.word	0x000000ff
        /*00d8*/ 	.word	0x00000080
        /*00dc*/ 	.short	0x0100
        /*00de*/ 	.byte	0x08
	.zero		1


	//   ....[6]....
        /*00e0*/ 	.word	0x000002b0
        /*00e4*/ 	.word	0x000000ff
        /*00e8*/ 	.word	0x00000018
        /*00ec*/ 	.short	0x0100
        /*00ee*/ 	.byte	0x08
	.zero		1


	//   ....[7]....
        /*00f0*/ 	.word	0x000002c0
        /*00f4*/ 	.word	0x000000ff
        /*00f8*/ 	.word	0x00000088
        /*00fc*/ 	.short	0x0100
        /*00fe*/ 	.byte	0x08
	.zero		1


	//   ....[8]....
        /*0100*/ 	.word	0x000002d0
        /*0104*/ 	.word	0x000000ff
        /*0108*/ 	.word	0x00000020
        /*010c*/ 	.short	0x0100
        /*010e*/ 	.byte	0x08
	.zero		1


	//   ....[9]....
        /*0110*/ 	.word	0x000002e0
        /*0114*/ 	.word	0x000000ff
        /*0118*/ 	.word	0x00000090
        /*011c*/ 	.short	0x0100
        /*011e*/ 	.byte	0x08
	.zero		1


	//   ....[10]....
        /*0120*/ 	.word	0x000002f0
        /*0124*/ 	.word	0x000000ff
        /*0128*/ 	.word	0x00000028
        /*012c*/ 	.short	0x0100
        /*012e*/ 	.byte	0x08
	.zero		1


	//   ....[11]....
        /*0130*/ 	.word	0x00000300
        /*0134*/ 	.word	0x000000ff
        /*0138*/ 	.word	0x00000098
        /*013c*/ 	.short	0x0100
        /*013e*/ 	.byte	0x08
	.zero		1


	//   ....[12]....
        /*0140*/ 	.word	0x00000310
        /*0144*/ 	.word	0x000000ff
        /*0148*/ 	.word	0x00000030
        /*014c*/ 	.short	0x0100
        /*014e*/ 	.byte	0x08
	.zero		1


	//   ....[13]....
        /*0150*/ 	.word	0x00000320
        /*0154*/ 	.word	0x000000ff
        /*0158*/ 	.word	0x000000a0
        /*015c*/ 	.short	0x0100
        /*015e*/ 	.byte	0x08
	.zero		1


	//   ....[14]....
        /*0160*/ 	.word	0x00000330
        /*0164*/ 	.word	0x000000ff
        /*0168*/ 	.word	0x00000038
        /*016c*/ 	.short	0x0100
        /*016e*/ 	.byte	0x08
	.zero		1


	//   ....[15]....
        /*0170*/ 	.word	0x00000340
        /*0174*/ 	.word	0x000000ff
        /*0178*/ 	.word	0x000000a8
        /*017c*/ 	.short	0x0100
        /*017e*/ 	.byte	0x08
	.zero		1


	//   ....[16]....
        /*0180*/ 	.word	0x00000350
        /*0184*/ 	.word	0x000000ff
        /*0188*/ 	.word	0x00000040
        /*018c*/ 	.short	0x0100
        /*018e*/ 	.byte	0x08
	.zero		1


	//   ....[17]....
        /*0190*/ 	.word	0x00000360
        /*0194*/ 	.word	0x000000ff
        /*0198*/ 	.word	0x000000b0
        /*019c*/ 	.short	0x0100
        /*019e*/ 	.byte	0x08
	.zero		1


	//   ....[18]....
        /*01a0*/ 	.word	0x00000370
        /*01a4*/ 	.word	0x000000ff
        /*01a8*/ 	.word	0x00000048
        /*01ac*/ 	.short	0x0100
        /*01ae*/ 	.byte	0x08
	.zero		1


	//   ....[19]....
        /*01b0*/ 	.word	0x00000380
        /*01b4*/ 	.word	0x000000ff
        /*01b8*/ 	.word	0x000000b8
        /*01bc*/ 	.short	0x0100
        /*01be*/ 	.byte	0x08
	.zero		1


	//   ....[20]....
        /*01c0*/ 	.word	0x00000390
        /*01c4*/ 	.word	0x000000ff
        /*01c8*/ 	.word	0x00000050
        /*01cc*/ 	.short	0x0100
        /*01ce*/ 	.byte	0x08
	.zero		1


	//   ....[21]....
        /*01d0*/ 	.word	0x000003a0
        /*01d4*/ 	.word	0x000000ff
        /*01d8*/ 	.word	0x000000c0
        /*01dc*/ 	.short	0x0100
        /*01de*/ 	.byte	0x08
	.zero		1


	//   ....[22]....
        /*01e0*/ 	.word	0x000003b0
        /*01e4*/ 	.word	0x000000ff
        /*01e8*/ 	.word	0x00000058
        /*01ec*/ 	.short	0x0100
        /*01ee*/ 	.byte	0x08
	.zero		1


	//   ....[23]....
        /*01f0*/ 	.word	0x000003c0
        /*01f4*/ 	.word	0x000000ff
        /*01f8*/ 	.word	0x000000c8
        /*01fc*/ 	.short	0x0100
        /*01fe*/ 	.byte	0x08
	.zero		1


	//   ....[24]....
        /*0200*/ 	.word	0x000003d0
        /*0204*/ 	.word	0x000000ff
        /*0208*/ 	.word	0x00000060
        /*020c*/ 	.short	0x0100
        /*020e*/ 	.byte	0x08
	.zero		1


	//   ....[25]....
        /*0210*/ 	.word	0x000003e0
        /*0214*/ 	.word	0x000000ff
        /*0218*/ 	.word	0x000000d0
        /*021c*/ 	.short	0x0100
        /*021e*/ 	.byte	0x08
	.zero		1


	//   ....[26]....
        /*0220*/ 	.word	0x000003f0
        /*0224*/ 	.word	0x000000ff
        /*0228*/ 	.word	0x00000068
        /*022c*/ 	.short	0x0100
        /*022e*/ 	.byte	0x08
	.zero		1


	//   ....[27]....
        /*0230*/ 	.word	0x00000400
        /*0234*/ 	.word	0x000000ff
        /*0238*/ 	.word	0x000000d8
        /*023c*/ 	.short	0x0100
        /*023e*/ 	.byte	0x08
	.zero		1


	//   ....[28]....
        /*0240*/ 	.word	0x000006a0
        /*0244*/ 	.word	0x000000ff
        /*0248*/ 	.word	0x000000f0
        /*024c*/ 	.short	0x0100
        /*024e*/ 	.byte	0x06
	.zero		1


	//   ....[29]....
        /*0250*/ 	.word	0x00000700
        /*0254*/ 	.word	0x000000ff
        /*0258*/ 	.word	0x000000f8
        /*025c*/ 	.short	0x0100
        /*025e*/ 	.byte	0x06
	.zero		1


	//   ....[30]....
        /*0260*/ 	.word	0x00001320
        /*0264*/ 	.word	0x00000003
        /*0268*/ 	.word	0x00000000
        /*026c*/ 	.short	0x010a
        /*026e*/ 	.byte	0x3f
	.zero		1


	//   ....[31]....
        /*0270*/ 	.word	0x00001360
        /*0274*/ 	.word	0x00000003
        /*0278*/ 	.word	0x00000000
        /*027c*/ 	.short	0x010a
        /*027e*/ 	.byte	0x3f
	.zero		1


	//   ....[32]....
        /*0280*/ 	.word	0x00001600
        /*0284*/ 	.word	0x000000ff
        /*0288*/ 	.word	0x00000000
        /*028c*/ 	.short	0x010a
        /*028e*/ 	.byte	0x04
	.zero		1


	//   ....[33]....
        /*0290*/ 	.word	0x00001640
        /*0294*/ 	.word	0x000000ff
        /*0298*/ 	.word	0x00000000
        /*029c*/ 	.short	0x010a
        /*029e*/ 	.byte	0x04
	.zero		1


	//   ....[34]....
        /*02a0*/ 	.word	0x000017a0
        /*02a4*/ 	.word	0x000000ff
        /*02a8*/ 	.word	0x00000000
        /*02ac*/ 	.short	0x0101
        /*02ae*/ 	.byte	0x04
	.zero		1


	//   ....[35]....
        /*02b0*/ 	.word	0x000019b0
        /*02b4*/ 	.word	0x000000ff
        /*02b8*/ 	.word	0x00000000
        /*02bc*/ 	.short	0x0101
        /*02be*/ 	.byte	0x06
	.zero		1


	//   ....[36]....
        /*02c0*/ 	.word	0x00006d50
        /*02c4*/ 	.word	0x0000000e
        /*02c8*/ 	.word	0x00000070
        /*02cc*/ 	.short	0x010a
        /*02ce*/ 	.byte	0x3f
	.zero		1


	//   ....[37]....
        /*02d0*/ 	.word	0x000070c0
        /*02d4*/ 	.word	0x00000006
        /*02d8*/ 	.word	0x000000f8
        /*02dc*/ 	.short	0x0101
        /*02de*/ 	.byte	0x3f
	.zero		1


	//   ....[38]....
        /*02e0*/ 	.word	0x000077f0
        /*02e4*/ 	.word	0x00000007
        /*02e8*/ 	.word	0x00000000
        /*02ec*/ 	.short	0x010a
        /*02ee*/ 	.byte	0x3f
	.zero		1


	//   ....[39]....
        /*02f0*/ 	.word	0x00007870
        /*02f4*/ 	.word	0x00000009
        /*02f8*/ 	.word	0x00000000
        /*02fc*/ 	.short	0x010a
        /*02fe*/ 	.byte	0x3f
	.zero		1


	//   ....[40]....
        /*0300*/ 	.word	0x00007900
        /*0304*/ 	.word	0x00000006
        /*0308*/ 	.word	0x00000000
        /*030c*/ 	.short	0x010a
        /*030e*/ 	.byte	0x3f
	.zero		1


	//   ....[41]....
        /*0310*/ 	.word	0x00007990
        /*0314*/ 	.word	0x00000009
        /*0318*/ 	.word	0x00000000
        /*031c*/ 	.short	0x010a
        /*031e*/ 	.byte	0x3f
	.zero		1


	//   ....[42]....
        /*0320*/ 	.word	0x00007a20
        /*0324*/ 	.word	0x00000006
        /*0328*/ 	.word	0x00000000
        /*032c*/ 	.short	0x010a
        /*032e*/ 	.byte	0x3f
	.zero		1


	//   ....[43]....
        /*0330*/ 	.word	0x00007ab0
        /*0334*/ 	.word	0x00000009
        /*0338*/ 	.word	0x00000000
        /*033c*/ 	.short	0x010a
        /*033e*/ 	.byte	0x3f
	.zero		1


	//   ....[44]....
        /*0340*/ 	.word	0x00007b40
        /*0344*/ 	.word	0x00000006
        /*0348*/ 	.word	0x00000000
        /*034c*/ 	.short	0x010a
        /*034e*/ 	.byte	0x3f
	.zero		1


	//   ....[45]....
        /*0350*/ 	.word	0x00007bd0
        /*0354*/ 	.word	0x00000009
        /*0358*/ 	.word	0x00000000
        /*035c*/ 	.short	0x010a
        /*035e*/ 	.byte	0x3f
	.zero		1


	//   ....[46]....
        /*0360*/ 	.word	0x00007c60
        /*0364*/ 	.word	0x00000006
        /*0368*/ 	.word	0x00000000
        /*036c*/ 	.short	0x010a
        /*036e*/ 	.byte	0x3f
	.zero		1


	//   ....[47]....
        /*0370*/ 	.word	0x00007cf0
        /*0374*/ 	.word	0x00000009
        /*0378*/ 	.word	0x00000000
        /*037c*/ 	.short	0x010a
        /*037e*/ 	.byte	0x3f
	.zero		1


	//   ....[48]....
        /*0380*/ 	.word	0x00007d80
        /*0384*/ 	.word	0x00000006
        /*0388*/ 	.word	0x00000000
        /*038c*/ 	.short	0x010a
        /*038e*/ 	.byte	0x3f
	.zero		1


	//   ....[49]....
        /*0390*/ 	.word	0x00007e10
        /*0394*/ 	.word	0x00000009
        /*0398*/ 	.word	0x00000000
        /*039c*/ 	.short	0x010a
        /*039e*/ 	.byte	0x3f
	.zero		1


	//   ....[50]....
        /*03a0*/ 	.word	0x00007ea0
        /*03a4*/ 	.word	0x00000006
        /*03a8*/ 	.word	0x00000000
        /*03ac*/ 	.short	0x010a
        /*03ae*/ 	.byte	0x3f
	.zero		1


	//   ....[51]....
        /*03b0*/ 	.word	0x00007f30
        /*03b4*/ 	.word	0x00000003
        /*03b8*/ 	.word	0x00000000
        /*03bc*/ 	.short	0x010a
        /*03be*/ 	.byte	0x3f
	.zero		1


	//   ....[52]....
        /*03c0*/ 	.word	0x00007f90
        /*03c4*/ 	.word	0x00000003
        /*03c8*/ 	.word	0x00000000
        /*03cc*/ 	.short	0x010a
        /*03ce*/ 	.byte	0x3f
	.zero		1


	//   ....[53]....
        /*03d0*/ 	.word	0x00007ff0
        /*03d4*/ 	.word	0x00000004
        /*03d8*/ 	.word	0x00000000
        /*03dc*/ 	.short	0x010a
        /*03de*/ 	.byte	0x3f
	.zero		1


	//   ....[54]....
        /*03e0*/ 	.word	0x000080c0
        /*03e4*/ 	.word	0x0000000e
        /*03e8*/ 	.word	0x00000070
        /*03ec*/ 	.short	0x010a
        /*03ee*/ 	.byte	0x3f
	.zero		1


	//   ....[55]....
        /*03f0*/ 	.word	0x00008190
        /*03f4*/ 	.word	0x00000007
        /*03f8*/ 	.word	0x00000000
        /*03fc*/ 	.short	0x010a
        /*03fe*/ 	.byte	0x3f
	.zero		1


	//   ....[56]....
        /*0400*/ 	.word	0x000081e0
        /*0404*/ 	.word	0x00000009
        /*0408*/ 	.word	0x00000000
        /*040c*/ 	.short	0x010a
        /*040e*/ 	.byte	0x3f
	.zero		1


	//   ....[57]....
        /*0410*/ 	.word	0x00008230
        /*0414*/ 	.word	0x00000006
        /*0418*/ 	.word	0x00000000
        /*041c*/ 	.short	0x010a
        /*041e*/ 	.byte	0x3f
	.zero		1


	//   ....[58]....
        /*0420*/ 	.word	0x00008280
        /*0424*/ 	.word	0x00000009
        /*0428*/ 	.word	0x00000000
        /*042c*/ 	.short	0x010a
        /*042e*/ 	.byte	0x3f
	.zero		1


	//   ....[59]....
        /*0430*/ 	.word	0x000082d0
        /*0434*/ 	.word	0x00000006
        /*0438*/ 	.word	0x00000000
        /*043c*/ 	.short	0x010a
        /*043e*/ 	.byte	0x3f
	.zero		1


	//   ....[60]....
        /*0440*/ 	.word	0x00008320
        /*0444*/ 	.word	0x00000009
        /*0448*/ 	.word	0x00000000
        /*044c*/ 	.short	0x010a
        /*044e*/ 	.byte	0x3f
	.zero		1


	//   ....[61]....
        /*0450*/ 	.word	0x00008370
        /*0454*/ 	.word	0x00000006
        /*0458*/ 	.word	0x00000000
        /*045c*/ 	.short	0x010a
        /*045e*/ 	.byte	0x3f
	.zero		1


	//   ....[62]....
        /*0460*/ 	.word	0x000083c0
        /*0464*/ 	.word	0x00000009
        /*0468*/ 	.word	0x00000000
        /*046c*/ 	.short	0x010a
        /*046e*/ 	.byte	0x3f
	.zero		1


	//   ....[63]....
        /*0470*/ 	.word	0x00008410
        /*0474*/ 	.word	0x00000006
        /*0478*/ 	.word	0x00000000
        /*047c*/ 	.short	0x010a
        /*047e*/ 	.byte	0x3f
	.zero		1


	//   ....[64]....
        /*0480*/ 	.word	0x00008460
        /*0484*/ 	.word	0x00000009
        /*0488*/ 	.word	0x00000000
        /*048c*/ 	.short	0x010a
        /*048e*/ 	.byte	0x3f
	.zero		1


	//   ....[65]....
        /*0490*/ 	.word	0x000084b0
        /*0494*/ 	.word	0x00000006
        /*0498*/ 	.word	0x00000000
        /*049c*/ 	.short	0x010a
        /*049e*/ 	.byte	0x3f
	.zero		1


	//   ....[66]....
        /*04a0*/ 	.word	0x00008500
        /*04a4*/ 	.word	0x00000009
        /*04a8*/ 	.word	0x00000000
        /*04ac*/ 	.short	0x010a
        /*04ae*/ 	.byte	0x3f
	.zero		1


	//   ....[67]....
        /*04b0*/ 	.word	0x00008550
        /*04b4*/ 	.word	0x00000006
        /*04b8*/ 	.word	0x00000000
        /*04bc*/ 	.short	0x010a
        /*04be*/ 	.byte	0x3f
	.zero		1


	//----- nvinfo : EIATTR_NUM_MBARRIERS
	.align		4
.L_35:
        /*04c0*/ 	.byte	0x03, 0x38
        /*04c2*/ 	.short	0x001e


	//----- nvinfo : EIATTR_EXIT_INSTR_OFFSETS
	.align		4
        /*04c4*/ 	.byte	0x04, 0x1c
        /*04c6*/ 	.short	(.L_37 - .L_36)


	//   ....[0]....
.L_36:
        /*04c8*/ 	.word	0x00000750


	//   ....[1]....
        /*04cc*/ 	.word	0x00001010


	//   ....[2]....
        /*04d0*/ 	.word	0x000063c0


	//   ....[3]....
        /*04d4*/ 	.word	0x000069f0


	//   ....[4]....
        /*04d8*/ 	.word	0x00007f80


	//----- nvinfo : EIATTR_MAX_THREADS
	.align		4
.L_37:
        /*04dc*/ 	.byte	0x04, 0x05
        /*04de*/ 	.short	(.L_39 - .L_38)
.L_38:
        /*04e0*/ 	.word	0x00000180
        /*04e4*/ 	.word	0x00000001
        /*04e8*/ 	.word	0x00000001


	//----- nvinfo : EIATTR_CRS_STACK_SIZE
	.align		4
.L_39:
        /*04ec*/ 	.byte	0x04, 0x1e
        /*04ee*/ 	.short	(.L_41 - .L_40)
.L_40:
        /*04f0*/ 	.word	0x00000000


	//----- nvinfo : EIATTR_CBANK_PARAM_SIZE
	.align		4
.L_41:
        /*04f4*/ 	.byte	0x03, 0x19
        /*04f6*/ 	.short	0x0470


	//----- nvinfo : EIATTR_PARAM_CBANK
	.align		4
        /*04f8*/ 	.byte	0x04, 0x0a
        /*04fa*/ 	.short	(.L_43 - .L_42)
	.align		4
.L_42:
        /*04fc*/ 	.word	index@(.nv.constant0._ZN7cutlass13device_kernelINS_4gemm6kernel13GemmUniversalIN4cute5tupleIJiiiiEEENS1_10collective13CollectiveMmaINS1_34MainloopSm90TmaGmmaWarpSpecializedILi14ENS5_IJNS4_1CILi1EEESB_SB_EEENS1_35KernelTmaWarpSpecializedCooperativeEEENS5_IJNSA_ILi128EEESF_NSA_ILi32EEEEEENS_10bfloat16_tENS5_IJlSB_lEEESI_SJ_NS4_8TiledMMAINS4_8MMA_AtomIJNS4_4SM904GMMA28MMA_64x128x16_F32BF16BF16_SSILNSN_5MajorE0ELSP_0ELNSN_7ScaleInE1ELSQ_1EEEEEENS4_6LayoutINS5_IJNSA_ILi2EEESB_SB_EEENS5_IJSB_NSA_ILi0EEESW_EEEEENS5_IJNS4_10UnderscoreESZ_SZ_EEEEENS4_13SM90_TMA_LOADENS4_14ComposedLayoutINS4_7SwizzleILi2ELi4ELi3EEENS4_18smem_ptr_flag_bitsILi16EEENST_INS5_IJNSA_ILi8EEESG_EEENS5_IJSG_SB_EEEEEEEvNS4_8identityES12_S1C_vS1D_EENS_8epilogue10collective6detail29Sm90TmaWarpSpecializedAdapterINS1G_15DefaultEpilogueISI_SJ_SJ_NS1F_6thread17LinearCombinationISI_Li1EffLNS1K_9ScaleType4KindE0ELNS_15FloatRoundStyleE2ESI_EENS1_15EpilogueDefaultEEEEEvvEEEEvNT_6ParamsE)
        /*0500*/ 	.short	0x0210
        /*0502*/ 	.short	0x0470


	//----- nvinfo : EIATTR_SW_WAR
	.align		4
.L_43:
        /*0504*/ 	.byte	0x04, 0x36
        /*0506*/ 	.short	(.L_45 - .L_44)
.L_44:
        /*0508*/ 	.word	0x00000008
.L_45:


//--------------------- .nv.callgraph             --------------------------
	.section	.nv.callgraph,"",@"SHT_CUDA_CALLGRAPH"
	.align	4
	.sectionentsize	8
	.align		4
        /*0000*/ 	.word	0x00000000
	.align		4
        /*0004*/ 	.word	0xffffffff
	.align		4
        /*0008*/ 	.word	index@(_ZN7cutlass13device_kernelINS_4gemm6kernel13GemmUniversalIN4cute5tupleIJiiiiEEENS1_10collective13CollectiveMmaINS1_34MainloopSm90TmaGmmaWarpSpecializedILi14ENS5_IJNS4_1CILi1EEESB_SB_EEENS1_35KernelTmaWarpSpecializedCooperativeEEENS5_IJNSA_ILi128EEESF_NSA_ILi32EEEEEENS_10bfloat16_tENS5_IJlSB_lEEESI_SJ_NS4_8TiledMMAINS4_8MMA_AtomIJNS4_4SM904GMMA28MMA_64x128x16_F32BF16BF16_SSILNSN_5MajorE0ELSP_0ELNSN_7ScaleInE1ELSQ_1EEEEEENS4_6LayoutINS5_IJNSA_ILi2EEESB_SB_EEENS5_IJSB_NSA_ILi0EEESW_EEEEENS5_IJNS4_10UnderscoreESZ_SZ_EEEEENS4_13SM90_TMA_LOADENS4_14ComposedLayoutINS4_7SwizzleILi2ELi4ELi3EEENS4_18smem_ptr_flag_bitsILi16EEENST_INS5_IJNSA_ILi8EEESG_EEENS5_IJSG_SB_EEEEEEEvNS4_8identityES12_S1C_vS1D_EENS_8epilogue10collective6detail29Sm90TmaWarpSpecializedAdapterINS1G_15DefaultEpilogueISI_SJ_SJ_NS1F_6thread17LinearCombinationISI_Li1EffLNS1K_9ScaleType4KindE0ELNS_15FloatRoundStyleE2ESI_EENS1_15EpilogueDefaultEEEEEvvEEEEvNT_6ParamsE)
	.align		4
        /*000c*/ 	.word	index@(__assertfail)
	.align		4
        /*0010*/ 	.word	0x00000000
	.align		4
        /*0014*/ 	.word	0xfffffffe
	.align		4
        /*0018*/ 	.word	0x00000000
	.align		4
        /*001c*/ 	.word	0xfffffffd
	.align		4
        /*0020*/ 	.word	0x00000000
	.align		4
        /*0024*/ 	.word	0xfffffffc


//--------------------- .nv.constant4             --------------------------
	.section	.nv.constant4,"a",@progbits
	.align	8
	.align		8
.nv.constant4:
        /*0000*/ 	.dword	__assertfail
	.align		8
        /*0008*/ 	.dword	__unnamed_1
	.align		8
        /*0010*/ 	.dword	_ZN40_INTERNAL_d1b224ed_4_k_cu_e1d99d54_241994cuda3std3__45__cpo5beginE
	.align		8
        /*0018*/ 	.dword	_ZN40_INTERNAL_d1b224ed_4_k_cu_e1d99d54_241994cuda3std3__45__cpo3endE
	.align		8
        /*0020*/ 	.dword	_ZN40_INTERNAL_d1b224ed_4_k_cu_e1d99d54_241994cuda3std3__45__cpo6cbeginE
	.align		8
        /*0028*/ 	.dword	_ZN40_INTERNAL_d1b224ed_4_k_cu_e1d99d54_241994cuda3std3__45__cpo4cendE
	.align		8
        /*0030*/ 	.dword	_ZN40_INTERNAL_d1b224ed_4_k_cu_e1d99d54_241994cuda3std3__442_GLOBAL__N__d1b224ed_4_k_cu_e1d99d54_241996ignoreE
	.align		8
        /*0038*/ 	.dword	_ZN40_INTERNAL_d1b224ed_4_k_cu_e1d99d54_241994cuda3std3__419piecewise_constructE
	.align		8
        /*0040*/ 	.dword	_ZN40_INTERNAL_d1b224ed_4_k_cu_e1d99d54_241994cuda3std3__48in_placeE
	.align		8
        /*0048*/ 	.dword	_ZN40_INTERNAL_d1b224ed_4_k_cu_e1d99d54_241994cuda3std6ranges3__45__cpo4swapE
	.align		8
        /*0050*/ 	.dword	_ZN40_INTERNAL_d1b224ed_4_k_cu_e1d99d54_241994cuda3std6ranges3__45__cpo9iter_moveE
	.align		8
        /*0058*/ 	.dword	_ZN40_INTERNAL_d1b224ed_4_k_cu_e1d99d54_241994cute7productE
	.align		8
        /*0060*/ 	.dword	_ZN40_INTERNAL_d1b224ed_4_k_cu_e1d99d54_241994cute1_E
	.align		8
        /*0068*/ 	.dword	$str$22
	.align		8
        /*0070*/ 	.dword	$str$23


//--------------------- .text._ZN7cutlass13device_kernelINS_4gemm6kernel13GemmUniversalIN4cute5tupleIJiiiiEEENS1_10collective13CollectiveMmaINS1_34MainloopSm90TmaGmmaWarpSpecializedILi14ENS5_IJNS4_1CILi1EEESB_SB_EEENS1_35KernelTmaWarpSpecializedCooperativeEEENS5_IJNSA_ILi128EEESF_NSA_ILi32EEEEEENS_10bfloat16_tENS5_IJlSB_lEEESI_SJ_NS4_8TiledMMAINS4_8MMA_AtomIJNS4_4SM904GMMA28MMA_64x128x16_F32BF16BF16_SSILNSN_5MajorE0ELSP_0ELNSN_7ScaleInE1ELSQ_1EEEEEENS4_6LayoutINS5_IJNSA_ILi2EEESB_SB_EEENS5_IJSB_NSA_ILi0EEESW_EEEEENS5_IJNS4_10UnderscoreESZ_SZ_EEEEENS4_13SM90_TMA_LOADENS4_14ComposedLayoutINS4_7SwizzleILi2ELi4ELi3EEENS4_18smem_ptr_flag_bitsILi16EEENST_INS5_IJNSA_ILi8EEESG_EEENS5_IJSG_SB_EEEEEEEvNS4_8identityES12_S1C_vS1D_EENS_8epilogue10collective6detail29Sm90TmaWarpSpecializedAdapterINS1G_15DefaultEpilogueISI_SJ_SJ_NS1F_6thread17LinearCombinationISI_Li1EffLNS1K_9ScaleType4KindE0ELNS_15FloatRoundStyleE2ESI_EENS1_15EpilogueDefaultEEEEEvvEEEEvNT_6ParamsE --------------------------
	.section	.text._ZN7cutlass13device_kernelINS_4gemm6kernel13GemmUniversalIN4cute5tupleIJiiiiEEENS1_10collective13CollectiveMmaINS1_34MainloopSm90TmaGmmaWarpSpecializedILi14ENS5_IJNS4_1CILi1EEESB_SB_EEENS1_35KernelTmaWarpSpecializedCooperativeEEENS5_IJNSA_ILi128EEESF_NSA_ILi32EEEEEENS_10bfloat16_tENS5_IJlSB_lEEESI_SJ_NS4_8TiledMMAINS4_8MMA_AtomIJNS4_4SM904GMMA28MMA_64x128x16_F32BF16BF16_SSILNSN_5MajorE0ELSP_0ELNSN_7ScaleInE1ELSQ_1EEEEEENS4_6LayoutINS5_IJNSA_ILi2EEESB_SB_EEENS5_IJSB_NSA_ILi0EEESW_EEEEENS5_IJNS4_10UnderscoreESZ_SZ_EEEEENS4_13SM90_TMA_LOADENS4_14ComposedLayoutINS4_7SwizzleILi2ELi4ELi3EEENS4_18smem_ptr_flag_bitsILi16EEENST_INS5_IJNSA_ILi8EEESG_EEENS5_IJSG_SB_EEEEEEEvNS4_8identityES12_S1C_vS1D_EENS_8epilogue10collective6detail29Sm90TmaWarpSpecializedAdapterINS1G_15DefaultEpilogueISI_SJ_SJ_NS1F_6thread17LinearCombinationISI_Li1EffLNS1K_9ScaleType4KindE0ELNS_15FloatRoundStyleE2ESI_EENS1_15EpilogueDefaultEEEEEvvEEEEvNT_6ParamsE,"ax",@progbits
	.align	128
.text._ZN7cutlass13device_kernelINS_4gemm6kernel13GemmUniversalIN4cute5tupleIJiiiiEEENS1_10collective13CollectiveMmaINS1_34MainloopSm90TmaGmmaWarpSpecializedILi14ENS5_IJNS4_1CILi1EEESB_SB_EEENS1_35KernelTmaWarpSpecializedCooperativeEEENS5_IJNSA_ILi128EEESF_NSA_ILi32EEEEEENS_10bfloat16_tENS5_IJlSB_lEEESI_SJ_NS4_8TiledMMAINS4_8MMA_AtomIJNS4_4SM904GMMA28MMA_64x128x16_F32BF16BF16_SSILNSN_5MajorE0ELSP_0ELNSN_7ScaleInE1ELSQ_1EEEEEENS4_6LayoutINS5_IJNSA_ILi2EEESB_SB_EEENS5_IJSB_NSA_ILi0EEESW_EEEEENS5_IJNS4_10UnderscoreESZ_SZ_EEEEENS4_13SM90_TMA_LOADENS4_14ComposedLayoutINS4_7SwizzleILi2ELi4ELi3EEENS4_18smem_ptr_flag_bitsILi16EEENST_INS5_IJNSA_ILi8EEESG_EEENS5_IJSG_SB_EEEEEEEvNS4_8identityES12_S1C_vS1D_EENS_8epilogue10collective6detail29Sm90TmaWarpSpecializedAdapterINS1G_15DefaultEpilogueISI_SJ_SJ_NS1F_6thread17LinearCombinationISI_Li1EffLNS1K_9ScaleType4KindE0ELNS_15FloatRoundStyleE2ESI_EENS1_15EpilogueDefaultEEEEEvvEEEEvNT_6ParamsE:
        .type           _ZN7cutlass13device_kernelINS_4gemm6kernel13GemmUniversalIN4cute5tupleIJiiiiEEENS1_10collective13CollectiveMmaINS1_34MainloopSm90TmaGmmaWarpSpecializedILi14ENS5_IJNS4_1CILi1EEESB_SB_EEENS1_35KernelTmaWarpSpecializedCooperativeEEENS5_IJNSA_ILi128EEESF_NSA_ILi32EEEEEENS_10bfloat16_tENS5_IJlSB_lEEESI_SJ_NS4_8TiledMMAINS4_8MMA_AtomIJNS4_4SM904GMMA28MMA_64x128x16_F32BF16BF16_SSILNSN_5MajorE0ELSP_0ELNSN_7ScaleInE1ELSQ_1EEEEEENS4_6LayoutINS5_IJNSA_ILi2EEESB_SB_EEENS5_IJSB_NSA_ILi0EEESW_EEEEENS5_IJNS4_10UnderscoreESZ_SZ_EEEEENS4_13SM90_TMA_LOADENS4_14ComposedLayoutINS4_7SwizzleILi2ELi4ELi3EEENS4_18smem_ptr_flag_bitsILi16EEENST_INS5_IJNSA_ILi8EEESG_EEENS5_IJSG_SB_EEEEEEEvNS4_8identityES12_S1C_vS1D_EENS_8epilogue10collective6detail29Sm90TmaWarpSpecializedAdapterINS1G_15DefaultEpilogueISI_SJ_SJ_NS1F_6thread17LinearCombinationISI_Li1EffLNS1K_9ScaleType4KindE0ELNS_15FloatRoundStyleE2ESI_EENS1_15EpilogueDefaultEEEEEvvEEEEvNT_6ParamsE,@function
        .size           _ZN7cutlass13device_kernelINS_4gemm6kernel13GemmUniversalIN4cute5tupleIJiiiiEEENS1_10collective13CollectiveMmaINS1_34MainloopSm90TmaGmmaWarpSpecializedILi14ENS5_IJNS4_1CILi1EEESB_SB_EEENS1_35KernelTmaWarpSpecializedCooperativeEEENS5_IJNSA_ILi128EEESF_NSA_ILi32EEEEEENS_10bfloat16_tENS5_IJlSB_lEEESI_SJ_NS4_8TiledMMAINS4_8MMA_AtomIJNS4_4SM904GMMA28MMA_64x128x16_F32BF16BF16_SSILNSN_5MajorE0ELSP_0ELNSN_7ScaleInE1ELSQ_1EEEEEENS4_6LayoutINS5_IJNSA_ILi2EEESB_SB_EEENS5_IJSB_NSA_ILi0EEESW_EEEEENS5_IJNS4_10UnderscoreESZ_SZ_EEEEENS4_13SM90_TMA_LOADENS4_14ComposedLayoutINS4_7SwizzleILi2ELi4ELi3EEENS4_18smem_ptr_flag_bitsILi16EEENST_INS5_IJNSA_ILi8EEESG_EEENS5_IJSG_SB_EEEEEEEvNS4_8identityES12_S1C_vS1D_EENS_8epilogue10collective6detail29Sm90TmaWarpSpecializedAdapterINS1G_15DefaultEpilogueISI_SJ_SJ_NS1F_6thread17LinearCombinationISI_Li1EffLNS1K_9ScaleType4KindE0ELNS_15FloatRoundStyleE2ESI_EENS1_15EpilogueDefaultEEEEEvvEEEEvNT_6ParamsE,(.L_x_215 - _ZN7cutlass13device_kernelINS_4gemm6kernel13GemmUniversalIN4cute5tupleIJiiiiEEENS1_10collective13CollectiveMmaINS1_34MainloopSm90TmaGmmaWarpSpecializedILi14ENS5_IJNS4_1CILi1EEESB_SB_EEENS1_35KernelTmaWarpSpecializedCooperativeEEENS5_IJNSA_ILi128EEESF_NSA_ILi32EEEEEENS_10bfloat16_tENS5_IJlSB_lEEESI_SJ_NS4_8TiledMMAINS4_8MMA_AtomIJNS4_4SM904GMMA28MMA_64x128x16_F32BF16BF16_SSILNSN_5MajorE0ELSP_0ELNSN_7ScaleInE1ELSQ_1EEEEEENS4_6LayoutINS5_IJNSA_ILi2EEESB_SB_EEENS5_IJSB_NSA_ILi0EEESW_EEEEENS5_IJNS4_10UnderscoreESZ_SZ_EEEEENS4_13SM90_TMA_LOADENS4_14ComposedLayoutINS4_7SwizzleILi2ELi4ELi3EEENS4_18smem_ptr_flag_bitsILi16EEENST_INS5_IJNSA_ILi8EEESG_EEENS5_IJSG_SB_EEEEEEEvNS4_8identityES12_S1C_vS1D_EENS_8epilogue10collective6detail29Sm90TmaWarpSpecializedAdapterINS1G_15DefaultEpilogueISI_SJ_SJ_NS1F_6thread17LinearCombinationISI_Li1EffLNS1K_9ScaleType4KindE0ELNS_15FloatRoundStyleE2ESI_EENS1_15EpilogueDefaultEEEEEvvEEEEvNT_6ParamsE)
        .other          _ZN7cutlass13device_kernelINS_4gemm6kernel13GemmUniversalIN4cute5tupleIJiiiiEEENS1_10collective13CollectiveMmaINS1_34MainloopSm90TmaGmmaWarpSpecializedILi14ENS5_IJNS4_1CILi1EEESB_SB_EEENS1_35KernelTmaWarpSpecializedCooperativeEEENS5_IJNSA_ILi128EEESF_NSA_ILi32EEEEEENS_10bfloat16_tENS5_IJlSB_lEEESI_SJ_NS4_8TiledMMAINS4_8MMA_AtomIJNS4_4SM904GMMA28MMA_64x128x16_F32BF16BF16_SSILNSN_5MajorE0ELSP_0ELNSN_7ScaleInE1ELSQ_1EEEEEENS4_6LayoutINS5_IJNSA_ILi2EEESB_SB_EEENS5_IJSB_NSA_ILi0EEESW_EEEEENS5_IJNS4_10UnderscoreESZ_SZ_EEEEENS4_13SM90_TMA_LOADENS4_14ComposedLayoutINS4_7SwizzleILi2ELi4ELi3EEENS4_18smem_ptr_flag_bitsILi16EEENST_INS5_IJNSA_ILi8EEESG_EEENS5_IJSG_SB_EEEEEEEvNS4_8identityES12_S1C_vS1D_EENS_8epilogue10collective6detail29Sm90TmaWarpSpecializedAdapterINS1G_15DefaultEpilogueISI_SJ_SJ_NS1F_6thread17LinearCombinationISI_Li1EffLNS1K_9ScaleType4KindE0ELNS_15FloatRoundStyleE2ESI_EENS1_15EpilogueDefaultEEEEEvvEEEEvNT_6ParamsE,@"STO_CUDA_ENTRY STV_DEFAULT"
_ZN7cutlass13device_kernelINS_4gemm6kernel13GemmUniversalIN4cute5tupleIJiiiiEEENS1_10collective13CollectiveMmaINS1_34MainloopSm90TmaGmmaWarpSpecializedILi14ENS5_IJNS4_1CILi1EEESB_SB_EEENS1_35KernelTmaWarpSpecializedCooperativeEEENS5_IJNSA_ILi128EEESF_NSA_ILi32EEEEEENS_10bfloat16_tENS5_IJlSB_lEEESI_SJ_NS4_8TiledMMAINS4_8MMA_AtomIJNS4_4SM904GMMA28MMA_64x128x16_F32BF16BF16_SSILNSN_5MajorE0ELSP_0ELNSN_7ScaleInE1ELSQ_1EEEEEENS4_6LayoutINS5_IJNSA_ILi2EEESB_SB_EEENS5_IJSB_NSA_ILi0EEESW_EEEEENS5_IJNS4_10UnderscoreESZ_SZ_EEEEENS4_13SM90_TMA_LOADENS4_14ComposedLayoutINS4_7SwizzleILi2ELi4ELi3EEENS4_18smem_ptr_flag_bitsILi16EEENST_INS5_IJNSA_ILi8EEESG_EEENS5_IJSG_SB_EEEEEEEvNS4_8identityES12_S1C_vS1D_EENS_8epilogue10collective6detail29Sm90TmaWarpSpecializedAdapterINS1G_15DefaultEpilogueISI_SJ_SJ_NS1F_6thread17LinearCombinationISI_Li1EffLNS1K_9ScaleType4KindE0ELNS_15FloatRoundStyleE2ESI_EENS1_15EpilogueDefaultEEEEEvvEEEEvNT_6ParamsE:
[----:B------:R-:W0:Y:S01]  /*0000*/  LDC R1, c[0x0][0x28] ;  /* 0x00000a00ff017b82 */ /* 0x000e220000000800 */
[----:B------:R-:W1:Y:S01]  /*0010*/  S2R R18, SR_TID.X ;  /* 0x0000000000127919 */ /* 0x000e620000002100 */
[----:B------:R-:W-:Y:S01]  /*0020*/  ELECT P0, URZ, PT ;  /* 0x00000000003f782f */ /* 0x000fe20003800000 */
[----:B------:R-:W-:Y:S01]  /*0030*/  BSSY B0, `(.L_x_0) ;  /* 0x000000f000007945 */ /* 0x000fe20003800000 */
[--C-:B-1----:R-:W-:Y:S02]  /*0040*/  SHF.R.U32.HI R0, RZ, 0x5, R18.reuse ;  /* 0x00000005ff007819 */ /* 0x102fe40000011612 */
[----:B------:R-:W-:-:S03]  /*0050*/  SHF.R.U32.HI R22, RZ, 0x7, R18 ;  /* 0x00000007ff167819 */ /* 0x000fc60000011612 */
[----:B------:R-:W1:Y:S04]  /*0060*/  SHFL.IDX PT, R5, R0, RZ, 0x1f ;  /* 0x00001fff00057589 */ /* 0x000e6800000e0000 */
[----:B------:R2:W3:Y:S01]  /*0070*/  SHFL.IDX PT, R8, R22, RZ, 0x1f ;  /* 0x00001fff16087589 */ /* 0x0004e200000e0000 */
[----:B-1----:R-:W-:-:S13]  /*0080*/  ISETP.NE.OR P0, PT, R5, RZ, !P0 ;  /* 0x000000ff0500720c */ /* 0x002fda0004705670 */
[----:B0-23--:R-:W-:Y:S05]  /*0090*/  @P0 BRA `(.L_x_1) ;  /* 0x0000000000200947 */ /* 0x00dfea0003800000 */
[----:B------:R-:W-:Y:S02]  /*00a0*/  ULDC.64 UR4, c[0x0][0x198] ;  /* 0x0000660000047ab9 */ /* 0x000fe40000000a00 */
[----:B------:R-:W-:Y:S02]  /*00b0*/  UIADD3 UR6, UP0, UR4, 0xf0, URZ ;  /* 0x000000f004067890 */ /* 0x000fe4000ff1e03f */
[----:B------:R-:W-:Y:S02]  /*00c0*/  UIADD3 UR4, UP1, UR4, 0x1f0, URZ ;  /* 0x000001f004047890 */ /* 0x000fe4000ff3e03f */
[----:B------:R-:W-:Y:S02]  /*00d0*/  UIADD3.X UR7, URZ, UR5, URZ, UP0, !UPT ;  /* 0x000000053f077290 */ /* 0x000fe400087fe43f */
[----:B------:R-:W-:-:S07]  /*00e0*/  UIADD3.X UR5, URZ, UR5, URZ, UP1, !UPT ;  /* 0x000000053f057290 */ /* 0x000fce0008ffe43f */
[----:B------:R0:W-:Y:S02]  /*00f0*/  UTMACCTL.PF [UR6] ;  /* 0x00000000060079b9 */ /* 0x0001e40008040000 */
[----:B------:R0:W-:Y:S02]  /*0100*/  UTMACCTL.PF [UR4] ;  /* 0x00000000040079b9 */ /* 0x0001e40008040000 */
[----:B0-----:R-:W-:Y:S01]  /*0110*/  NOP ;  /* 0x0000000000007918 */ /* 0x001fe20000000000 */
.L_x_1:
[----:B------:R-:W-:Y:S05]  /*0120*/  BSYNC B0 ;  /* 0x0000000000007941 */ /* 0x000fea0003800000 */
.L_x_0:
[----:B------:R-:W0:Y:S02]  /*0130*/  SHFL.IDX PT, R2, R0, RZ, 0x1f ;  /* 0x00001fff00027589 */ /* 0x000e2400000e0000 */
[----:B0-----:R-:W-:-:S13]  /*0140*/  ISETP.NE.AND P0, PT, R2, RZ, PT ;  /* 0x000000ff0200720c */ /* 0x001fda0003f05270 */
[----:B------:R-:W-:Y:S05]  /*0150*/  @P0 BRA `(.L_x_2) ;  /* 0x0000000000b40947 */ /* 0x000fea0003800000 */
[----:B------:R-:W-:Y:S01]  /*0160*/  ELECT P0, URZ, PT ;  /* 0x00000000003f782f */ /* 0x000fe20003800000 */
[----:B------:R-:W-:-:S12]  /*0170*/  BSSY B0, `(.L_x_2) ;  /* 0x000002b000007945 */ /* 0x000fd80003800000 */
[----:B------:R-:W-:Y:S05]  /*0180*/  @!P0 BRA `(.L_x_3) ;  /* 0x0000000000a48947 */ /* 0x000fea0003800000 */
[----:B------:R-:W0:Y:S01]  /*0190*/  S2UR UR8, SR_CgaCtaId ;  /* 0x00000000000879c3 */ /* 0x000e220000008800 */
[----:B------:R-:W-:Y:S01]  /*01a0*/  UMOV UR4, 0x400 ;  /* 0x0000040000047882 */ /* 0x000fe20000000000 */
[----:B------:R-:W-:Y:S01]  /*01b0*/  UMOV UR5, 0x1 ;  /* 0x0000000100057882 */ /* 0x000fe20000000000 */
[----:B------:R-:W-:Y:S02]  /*01c0*/  UMOV UR6, 0x100 ;  /* 0x0000010000067882 */ /* 0x000fe40000000000 */
[----:B------:R-:W-:-:S04]  /*01d0*/  UIADD3 UR6, -UR6, 0x100000, URZ ;  /* 0x0010000006067890 */ /* 0x000fc8000fffe13f */
[----:B------:R-:W-:Y:S02]  /*01e0*/  USHF.L.U32 UR7, UR6, 0xb, URZ ;  /* 0x0000000b06077899 */ /* 0x000fe4000800063f */
[----:B------:R-:W-:Y:S02]  /*01f0*/  USHF.L.U32 UR6, UR6, 0x1, URZ ;  /* 0x0000000106067899 */ /* 0x000fe4000800063f */
[----:B0-----:R-:W-:Y:S02]  /*0200*/  ULEA UR8, UR8, UR4, 0x18 ;  /* 0x0000000408087291 */ /* 0x001fe4000f8ec03f */
[----:B------:R-:W-:-:S04]  /*0210*/  UIADD3 UR4, -UR5, 0x100000, URZ ;  /* 0x0010000005047890 */ /* 0x000fc8000fffe13f */
[----:B------:R-:W-:Y:S02]  /*0220*/  USHF.L.U32 UR5, UR4, 0xb, URZ ;  /* 0x0000000b04057899 */ /* 0x000fe4000800063f */
[----:B------:R-:W-:Y:S01]  /*0230*/  USHF.L.U32 UR4, UR4, 0x1, URZ ;  /* 0x0000000104047899 */ /* 0x000fe2000800063f */
[----:B------:R-:W0:Y:S11]  /*0240*/  FENCE.VIEW.ASYNC.S ;  /* 0x00000000000073c6 */ /* 0x000e360000000000 */
[----:B0-----:R0:W1:Y:S01]  /*0250*/  SYNCS.EXCH.64 URZ, [UR8], UR4 ;  /* 0x00000004083f75b2 */ /* 0x0010620008000100 */
[----:B------:R0:W2:Y:S01]  /*0260*/  SYNCS.EXCH.64 URZ, [UR8+0x70], UR6 ;  /* 0x00007006083f75b2 */ /* 0x0000a20008000100 */
[----:B------:R0:W3:Y:S01]  /*0270*/  SYNCS.EXCH.64 URZ, [UR8+0x8], UR4 ;  /* 0x00000804083f75b2 */ /* 0x0000e20008000100 */
[----:B------:R0:W4:Y:S01]  /*0280*/  SYNCS.EXCH.64 URZ, [UR8+0x78], UR6 ;  /* 0x00007806083f75b2 */ /* 0x0001220008000100 */
[----:B------:R0:W0:Y:S01]  /*0290*/  SYNCS.EXCH.64 URZ, [UR8+0x10], UR4 ;  /* 0x00001004083f75b2 */ /* 0x0000220008000100 */
        /* <DEDUP_REMOVED lines=23> */
[----:B-1234-:R-:W-:Y:S01]  /*0410*/  NOP ;  /* 0x0000000000007918 */ /* 0x01efe20000000000 */
.L_x_3:
[----:B0-----:R-:W-:Y:S05]  /*0420*/  BSYNC B0 ;  /* 0x0000000000007941 */ /* 0x001fea0003800000 */
.L_x_2:
[----:B------:R-:W0:Y:S01]  /*0430*/  SHFL.IDX PT, R0, R0, RZ, 0x1f ;  /* 0x00001fff00007589 */ /* 0x000e2200000e0000 */
[----:B------:R-:W-:Y:S01]  /*0440*/  ELECT P0, URZ, PT ;  /* 0x00000000003f782f */ /* 0x000fe20003800000 */
[----:B------:R-:W1:Y:S01]  /*0450*/  LDC R2, c[0x0][0x65c] ;  /* 0x00019700ff027b82 */ /* 0x000e620000000800 */
[----:B------:R-:W-:Y:S01]  /*0460*/  SHF.R.S32.HI R6, RZ, 0x1f, R5 ;  /* 0x0000001fff067819 */ /* 0x000fe20000011405 */
[----:B------:R-:W2:Y:S01]  /*0470*/  S2R R3, SR_CTAID.Y ;  /* 0x0000000000037919 */ /* 0x000ea20000002600 */
[----:B------:R-:W-:Y:S01]  /*0480*/  UMOV UR4, 0x20 ;  /* 0x0000002000047882 */ /* 0x000fe20000000000 */
[----:B------:R-:W-:Y:S01]  /*0490*/  ISETP.NE.AND P2, PT, R8, RZ, PT ;  /* 0x000000ff0800720c */ /* 0x000fe20003f45270 */
[----:B------:R-:W-:Y:S01]  /*04a0*/  NOP ;  /* 0x0000000000007918 */ /* 0x000fe20000000000 */
[----:B------:R-:W3:Y:S01]  /*04b0*/  S2R R4, SR_CTAID.X ;  /* 0x0000000000047919 */ /* 0x000ee20000002500 */
[----:B------:R-:W-:Y:S01]  /*04c0*/  LEA.HI R6, R6, R5, RZ, 0x2 ;  /* 0x0000000506067211 */ /* 0x000fe200078f10ff */
[----:B------:R-:W-:Y:S01]  /*04d0*/  NOP ;  /* 0x0000000000007918 */ /* 0x000fe20000000000 */
[----:B0-----:R-:W-:-:S02]  /*04e0*/  ISETP.NE.OR P0, PT, R0, RZ, !P0 ;  /* 0x000000ff0000720c */ /* 0x001fc40004705670 */
[----:B-1----:R-:W-:-:S04]  /*04f0*/  ISETP.NE.AND P3, PT, R2, 0x1, PT ;  /* 0x000000010200780c */ /* 0x002fc80003f65270 */
[----:B------:R-:W-:Y:S02]  /*0500*/  P2R R0, PR, RZ, 0x8 ;  /* 0x00000008ff007803 */ /* 0x000fe40000000000 */
[----:B------:R-:W-:-:S05]  /*0510*/  LOP3.LUT R0, R6, 0xfffffffc, RZ, 0xc0, !PT ;  /* 0xfffffffc06007812 */ /* 0x000fca00078ec0ff */
[----:B------:R-:W-:Y:S01]  /*0520*/  VOTEU.ALL UP0, P0 ;  /* 0x00000000003f7886 */ /* 0x000fe20000000000 */
[----:B------:R-:W-:Y:S01]  /*0530*/  IMAD.IADD R0, R5, 0x1, -R0 ;  /* 0x0000000105007824 */ /* 0x000fe200078e0a00 */
[----:B------:R-:W3:Y:S01]  /*0540*/  @P3 LDC R17, c[0x0][0x10] ;  /* 0x00000400ff113b82 */ /* 0x000ee20000000800 */
[----:B------:R-:W-:Y:S01]  /*0550*/  VOTEU.ALL UP1, P0 ;  /* 0x00000000003f7886 */ /* 0x000fe20000020000 */
[----:B--2---:R-:W-:Y:S01]  /*0560*/  @P3 IMAD.MOV.U32 R6, RZ, RZ, R3 ;  /* 0x000000ffff063224 */ /* 0x004fe200078e0003 */
[----:B------:R-:W-:Y:S01]  /*0570*/  @!UP0 UMOV UR6, 0x400 ;  /* 0x0000040000068882 */ /* 0x000fe20000000000 */
[----:B------:R-:W-:-:S04]  /*0580*/  @!UP0 UIADD3 UR4, -UR4, 0x100000, URZ ;  /* 0x0010000004048890 */ /* 0x000fc8000fffe13f */
[----:B------:R-:W-:Y:S02]  /*0590*/  @!UP0 USHF.L.U32 UR5, UR4, 0xb, URZ ;  /* 0x0000000b04058899 */ /* 0x000fe4000800063f */
[----:B------:R-:W-:Y:S01]  /*05a0*/  @!UP0 USHF.L.U32 UR4, UR4, 0x1, URZ ;  /* 0x0000000104048899 */ /* 0x000fe2000800063f */
[----:B------:R-:W-:Y:S02]  /*05b0*/  @P3 IMAD.MOV.U32 R7, RZ, RZ, RZ ;  /* 0x000000ffff073224 */ /* 0x000fe400078e00ff */
[----:B------:R-:W-:Y:S01]  /*05c0*/  IMAD.MOV.U32 R5, RZ, RZ, RZ ;  /* 0x000000ffff057224 */ /* 0x000fe200078e00ff */
[----:B------:R-:W0:Y:S01]  /*05d0*/  @!UP0 S2UR UR7, SR_CgaCtaId ;  /* 0x00000000000789c3 */ /* 0x000e220000008800 */
[----:B------:R-:W-:-:S07]  /*05e0*/  @P3 IMAD.MOV.U32 R11, RZ, RZ, RZ ;  /* 0x000000ffff0b3224 */ /* 0x000fce00078e00ff */
[----:B------:R-:W1:Y:S01]  /*05f0*/  @!P3 LDC R9, c[0x0][0xc] ;  /* 0x00000300ff09bb82 */ /* 0x000e620000000800 */
[----:B---3--:R-:W-:-:S04]  /*0600*/  @P3 IMAD.WIDE.U32 R16, R4, R17, R6 ;  /* 0x0000001104103225 */ /* 0x008fc800078e0006 */
[----:B------:R-:W-:Y:S01]  /*0610*/  @P3 IMAD.IADD R17, R17, 0x1, R11 ;  /* 0x0000000111113824 */ /* 0x000fe200078e020b */
[----:B0-----:R-:W-:Y:S01]  /*0620*/  @!UP0 ULEA UR6, UR7, UR6, 0x18 ;  /* 0x0000000607068291 */ /* 0x001fe2000f8ec03f */
[----:B------:R-:W-:Y:S01]  /*0630*/  VOTEU.ALL UP0, P0 ;  /* 0x00000000003f7886 */ /* 0x000fe20000000000 */
[----:B------:R-:W-:-:S04]  /*0640*/  ISETP.NE.AND P0, PT, R0, 0x3, PT ;  /* 0x000000030000780c */ /* 0x000fc80003f05270 */
[----:B------:R-:W-:Y:S01]  /*0650*/  ISETP.EQ.OR P0, PT, R0, RZ, !P0 ;  /* 0x000000ff0000720c */ /* 0x000fe20004702670 */
[----:B-1----:R-:W-:-:S03]  /*0660*/  @!P3 IMAD.WIDE.U32 R6, R9, R3, R4 ;  /* 0x000000030906b225 */ /* 0x002fc600078e0004 */
[C---:B------:R-:W-:Y:S01]  /*0670*/  ISETP.EQ.AND P0, PT, R8.reuse, RZ, P0 ;  /* 0x000000ff0800720c */ /* 0x040fe20000702270 */
[----:B------:R-:W-:Y:S01]  /*0680*/  VIADD R8, R8, 0xffffffff ;  /* 0xffffffff08087836 */ /* 0x000fe20000000000 */
[----:B------:R-:W0:Y:S02]  /*0690*/  FENCE.VIEW.ASYNC.S ;  /* 0x00000000000073c6 */ /* 0x000e240000000000 */
[----:B0-----:R0:W1:Y:S01]  /*06a0*/  @!UP0 SYNCS.EXCH.64 URZ, [UR6+0xf0], UR4 ;  /* 0x0000f004063f85b2 */ /* 0x0010620008000100 */
[----:B------:R-:W-:Y:S01]  /*06b0*/  @!P3 IMAD.MOV.U32 R16, RZ, RZ, R6 ;  /* 0x000000ffff10b224 */ /* 0x000fe200078e0006 */
[----:B------:R-:W-:Y:S01]  /*06c0*/  SEL R19, RZ, 0x1, !P0 ;  /* 0x00000001ff137807 */ /* 0x000fe20004000000 */
[----:B------:R-:W-:Y:S01]  /*06d0*/  @!P3 IMAD.MOV.U32 R17, RZ, RZ, R7 ;  /* 0x000000ffff11b224 */ /* 0x000fe200078e0007 */
[----:B------:R-:W-:-:S04]  /*06e0*/  ISETP.GE.U32.AND P1, PT, R8, 0x2, PT ;  /* 0x000000020800780c */ /* 0x000fc80003f26070 */
[----:B------:R-:W-:Y:S01]  /*06f0*/  SEL R19, R19, 0x2, P1 ;  /* 0x0000000213137807 */ /* 0x000fe20000800000 */
[----:B------:R0:W1:Y:S01]  /*0700*/  @!UP1 SYNCS.EXCH.64 URZ, [UR6+0xf8], UR4 ;  /* 0x0000f804063f95b2 */ /* 0x0000620008000100 */
[----:B------:R-:W-:Y:S01]  /*0710*/  NOP ;  /* 0x0000000000007918 */ /* 0x000fe20000000000 */
[----:B-1----:R-:W-:Y:S06]  /*0720*/  BAR.SYNC.DEFER_BLOCKING 0x0 ;  /* 0x0000000000007b1d */ /* 0x002fec0000010000 */
[----:B------:R-:W-:Y:S05]  /*0730*/  @!P2 BRA `(.L_x_4) ;  /* 0x0000005c0024a947 */ /* 0x000fea0003800000 */
[----:B------:R-:W-:-:S13]  /*0740*/  ISETP.GT.U32.AND P0, PT, R8, 0x1, PT ;  /* 0x000000010800780c */ /* 0x000fda0003f04070 */
[----:B0-----:R-:W-:Y:S05]  /*0750*/  @P0 EXIT ;  /* 0x000000000000094d */ /* 0x001fea0003800000 */
[----:B------:R-:W-:Y:S01]  /*0760*/  ULDC.64 UR4, c[0x0][0x650] ;  /* 0x0001940000047ab9 */ /* 0x000fe20000000a00 */
[----:B------:R-:W-:Y:S01]  /*0770*/  PRMT R0, RZ, 0x7610, R0 ;  /* 0x00007610ff007816 */ /* 0x000fe20000000000 */
[----:B------:R-:W-:Y:S01]  /*0780*/  IMAD.MOV.U32 R91, RZ, RZ, -0x1 ;  /* 0xffffffffff5b7424 */ /* 0x000fe200078e00ff */
[----:B------:R-:W-:Y:S01]  /*0790*/  ISETP.GE.U32.AND P0, PT, R16, UR4, PT ;  /* 0x0000000410007c0c */ /* 0x000fe2000bf06070 */
[----:B------:R-:W-:Y:S02]  /*07a0*/  IMAD.MOV.U32 R92, RZ, RZ, -0x1 ;  /* 0xffffffffff5c7424 */ /* 0x000fe400078e00ff */
[----:B------:R-:W-:Y:S01]  /*07b0*/  IMAD.MOV.U32 R89, RZ, RZ, -0x1 ;  /* 0xffffffffff597424 */ /* 0x000fe200078e00ff */
[----:B------:R-:W-:-:S13]  /*07c0*/  ISETP.GE.U32.AND.EX P0, PT, R17, UR5, PT, P0 ;  /* 0x0000000511007c0c */ /* 0x000fda000bf06100 */
[----:B------:R-:W-:Y:S05]  /*07d0*/  @P0 BRA `(.L_x_5) ;  /* 0x0000000400540947 */ /* 0x000fea0003800000 */
[----:B------:R-:W0:Y:S01]  /*07e0*/  LDC.64 R14, c[0x0][0x628] ;  /* 0x00018a00ff0e7b82 */ /* 0x000e220000000a00 */
[----:B------:R-:W-:Y:S02]  /*07f0*/  IMAD.MOV.U32 R6, RZ, RZ, R16 ;  /* 0x000000ffff067224 */ /* 0x000fe400078e0010 */
[----:B------:R-:W-:-:S05]  /*0800*/  IMAD.MOV.U32 R7, RZ, RZ, R17 ;  /* 0x000000ffff077224 */ /* 0x000fca00078e0011 */
[----:B------:R-:W1:Y:S08]  /*0810*/  LDC R0, c[0x0][0x630] ;  /* 0x00018c00ff007b82 */ /* 0x000e700000000800 */
[----:B------:R-:W2:Y:S01]  /*0820*/  LDC.64 R20, c[0x0][0x620] ;  /* 0x00018800ff147b82 */ /* 0x000ea20000000a00 */
[----:B0-----:R-:W-:-:S04]  /*0830*/  ISETP.NE.U32.AND P0, PT, R14, RZ, PT ;  /* 0x000000ff0e00720c */ /* 0x001fc80003f05070 */
[----:B------:R-:W-:-:S13]  /*0840*/  ISETP.NE.AND.EX P0, PT, R15, RZ, PT, P0 ;  /* 0x000000ff0f00720c */ /* 0x000fda0003f05300 */
[----:B-12---:R-:W-:Y:S05]  /*0850*/  @!P0 BRA `(.L_x_6) ;  /* 0x0000000000288947 */ /* 0x006fea0003800000 */
[----:B------:R-:W0:Y:S02]  /*0860*/  LDC R11, c[0x0][0x634] ;  /* 0x00018d00ff0b7b82 */ /* 0x000e240000000800 */
[----:B0-----:R-:W-:-:S05]  /*0870*/  IADD3 R11, P0, R16, R11, RZ ;  /* 0x0000000b100b7210 */ /* 0x001fca0007f1e0ff */
[----:B------:R-:W-:-:S04]  /*0880*/  IMAD.X R13, RZ, RZ, R17, P0 ;  /* 0x000000ffff0d7224 */ /* 0x000fc800000e0611 */
[----:B------:R-:W-:-:S04]  /*0890*/  IMAD.WIDE.U32 R6, R13, R14, RZ ;  /* 0x0000000e0d067225 */ /* 0x000fc800078e00ff */
[----:B------:R-:W-:-:S04]  /*08a0*/  IMAD.WIDE.U32 R8, P0, R11, R15, R6 ;  /* 0x0000000f0b087225 */ /* 0x000fc80007800006 */
[----:B------:R-:W-:-:S04]  /*08b0*/  IMAD.WIDE.U32 R6, R11, R14, RZ ;  /* 0x0000000e0b067225 */ /* 0x000fc800078e00ff */
[----:B------:R-:W-:Y:S01]  /*08c0*/  IMAD.X R11, RZ, RZ, RZ, P0 ;  /* 0x000000ffff0b7224 */ /* 0x000fe200000e06ff */
[----:B------:R-:W-:Y:S01]  /*08d0*/  IADD3 RZ, P0, R7, R8, RZ ;  /* 0x0000000807ff7210 */ /* 0x000fe20007f1e0ff */
[----:B------:R-:W-:-:S04]  /*08e0*/  IMAD.MOV.U32 R10, RZ, RZ, R9 ;  /* 0x000000ffff0a7224 */ /* 0x000fc800078e0009 */
[----:B------:R-:W-:-:S08]  /*08f0*/  IMAD.WIDE.U32.X R6, R13, R15, R10, P0 ;  /* 0x0000000f0d067225 */ /* 0x000fd000000e040a */
.L_x_6:
[-CC-:B------:R-:W-:Y:S01]  /*0900*/  SHF.R.U64 R89, R6, R0.reuse, R7.reuse ;  /* 0x0000000006597219 */ /* 0x180fe20000001207 */
[----:B------:R-:W0:Y:S01]  /*0910*/  LDC R10, c[0x0][0x618] ;  /* 0x00018600ff0a7b82 */ /* 0x000e220000000800 */
[----:B------:R-:W-:Y:S01]  /*0920*/  SHF.R.U32.HI R5, RZ, R0, R7 ;  /* 0x00000000ff057219 */ /* 0x000fe20000011607 */
[----:B------:R-:W-:Y:S01]  /*0930*/  ULDC UR4, c[0x0][0x150] ;  /* 0x0000540000047ab9 */ /* 0x000fe20000000800 */
[----:B------:R-:W-:Y:S02]  /*0940*/  IADD3 R9, P0, RZ, -R89, RZ ;  /* 0x80000059ff097210 */ /* 0x000fe40007f1e0ff */
[----:B------:R-:W-:-:S03]  /*0950*/  I2FP.F32.U32 R0, R4 ;  /* 0x0000000400007245 */ /* 0x000fc60000201000 */
[----:B------:R-:W1:Y:S01]  /*0960*/  LDC.64 R28, c[0x0][0x640] ;  /* 0x00019000ff1c7b82 */ /* 0x000e620000000a00 */
[----:B------:R-:W-:Y:S02]  /*0970*/  IMAD.X R11, RZ, RZ, ~R5, P0 ;  /* 0x000000ffff0b7224 */ /* 0x000fe400000e0e05 */
[----:B------:R-:W-:Y:S01]  /*0980*/  FMUL R0, R0, UR4 ;  /* 0x0000000400007c20 */ /* 0x000fe20008400000 */
[----:B------:R-:W-:Y:S01]  /*0990*/  IMAD.WIDE.U32 R6, R9, R20, R16 ;  /* 0x0000001409067225 */ /* 0x000fe200078e0010 */
[----:B------:R-:W-:-:S03]  /*09a0*/  ULDC UR4, c[0x0][0x154] ;  /* 0x0000550000047ab9 */ /* 0x000fc60000000800 */
[----:B------:R-:W-:Y:S01]  /*09b0*/  IMAD R8, R11, R20, RZ ;  /* 0x000000140b087224 */ /* 0x000fe200078e02ff */
[----:B------:R-:W2:Y:S01]  /*09c0*/  LDC R5, c[0x0][0x144] ;  /* 0x00005100ff057b82 */ /* 0x000ea20000000800 */
[----:B------:R-:W3:Y:S02]  /*09d0*/  F2I.U32.TRUNC.NTZ R0, R0 ;  /* 0x0000000000007305 */ /* 0x000ee4000020f000 */
[----:B------:R-:W-:-:S04]  /*09e0*/  IMAD R9, R9, R21, R8 ;  /* 0x0000001509097224 */ /* 0x000fc800078e0208 */
[----:B------:R-:W-:Y:S01]  /*09f0*/  IMAD.IADD R7, R7, 0x1, R9 ;  /* 0x0000000107077824 */ /* 0x000fe200078e0209 */
[----:B------:R-:W4:Y:S01]  /*0a00*/  LDC R12, c[0x0][0x608] ;  /* 0x00018200ff0c7b82 */ /* 0x000f220000000800 */
[----:B------:R-:W-:-:S03]  /*0a10*/  IMAD.MOV.U32 R9, RZ, RZ, -0x1 ;  /* 0xffffffffff097424 */ /* 0x000fc600078e00ff */
[-CC-:B0-----:R-:W-:Y:S02]  /*0a20*/  SHF.R.U64 R20, R6, R10.reuse, R7.reuse ;  /* 0x0000000a06147219 */ /* 0x181fe40000001207 */
[----:B------:R-:W-:Y:S02]  /*0a30*/  I2FP.F32.U32 R6, R3 ;  /* 0x0000000300067245 */ /* 0x000fe40000201000 */
[----:B------:R-:W0:Y:S01]  /*0a40*/  LDC R26, c[0x0][0x658] ;  /* 0x00019600ff1a7b82 */ /* 0x000e220000000800 */
[----:B-1----:R-:W-:Y:S01]  /*0a50*/  ISETP.NE.U32.AND P0, PT, R28, RZ, PT ;  /* 0x000000ff1c00720c */ /* 0x002fe20003f05070 */
[----:B---3--:R-:W-:Y:S01]  /*0a60*/  IMAD.MOV R8, RZ, RZ, -R0 ;  /* 0x000000ffff087224 */ /* 0x008fe200078e0a00 */
[----:B------:R-:W-:Y:S01]  /*0a70*/  SHF.R.U32.HI R7, RZ, R10, R7 ;  /* 0x0000000aff077219 */ /* 0x000fe20000011607 */
[----:B------:R-:W-:Y:S01]  /*0a80*/  FMUL R6, R6, UR4 ;  /* 0x0000000406067c20 */ /* 0x000fe20008400000 */
[----:B------:R-:W-:-:S03]  /*0a90*/  ISETP.NE.AND.EX P0, PT, R29, RZ, PT, P0 ;  /* 0x000000ff1d00720c */ /* 0x000fc60003f05300 */
[----:B------:R-:W1:Y:S01]  /*0aa0*/  LDC R14, c[0x0][0x148] ;  /* 0x00005200ff0e7b82 */ /* 0x000e620000000800 */
[----:B--2---:R-:W-:-:S07]  /*0ab0*/  IMAD R0, R5, R8, R4 ;  /* 0x0000000805007224 */ /* 0x004fce00078e0204 */
[----:B------:R-:W2:Y:S01]  /*0ac0*/  LDC R24, c[0x0][0x600] ;  /* 0x00018000ff187b82 */ /* 0x000ea20000000800 */
[-CC-:B----4-:R-:W-:Y:S02]  /*0ad0*/  SHF.R.U64 R30, R20, R12.reuse, R7.reuse ;  /* 0x0000000c141e7219 */ /* 0x190fe40000001207 */
[----:B------:R-:W-:Y:S01]  /*0ae0*/  SHF.R.U32.HI R5, RZ, R12, R7 ;  /* 0x0000000cff057219 */ /* 0x000fe20000011607 */
[----:B------:R-:W-:Y:S01]  /*0af0*/  IMAD.MOV.U32 R7, RZ, RZ, 0x1 ;  /* 0x00000001ff077424 */ /* 0x000fe200078e00ff */
[----:B------:R3:W4:Y:S03]  /*0b00*/  F2I.U32.TRUNC.NTZ R12, R6 ;  /* 0x00000006000c7305 */ /* 0x000726000020f000 */
[----:B------:R-:W1:Y:S01]  /*0b10*/  LDC R15, c[0x0][0x648] ;  /* 0x00019200ff0f7b82 */ /* 0x000e620000000800 */
[-C--:B0-----:R-:W-:Y:S02]  /*0b20*/  SHF.L.U32 R4, R9, R26.reuse, RZ ;  /* 0x0000001a09047219 */ /* 0x081fe400000006ff */
[----:B------:R-:W-:-:S02]  /*0b30*/  SHF.R.U64 R32, R30, R26, R5 ;  /* 0x0000001a1e207219 */ /* 0x000fc40000001205 */
[----:B------:R-:W-:Y:S02]  /*0b40*/  LOP3.LUT R11, RZ, R4, RZ, 0x33, !PT ;  /* 0x00000004ff0b7212 */ /* 0x000fe400078e33ff */
[-C--:B------:R-:W-:Y:S01]  /*0b50*/  SHF.R.U32.HI R5, RZ, R26.reuse, R5 ;  /* 0x0000001aff057219 */ /* 0x080fe20000011605 */
[----:B------:R-:W0:Y:S01]  /*0b60*/  LDC R21, c[0x0][0x638] ;  /* 0x00018e00ff157b82 */ /* 0x000e220000000800 */
[----:B------:R-:W-:Y:S01]  /*0b70*/  SHF.L.U32 R10, R7, R26, RZ ;  /* 0x0000001a070a7219 */ /* 0x000fe200000006ff */
[----:B------:R-:W-:-:S06]  /*0b80*/  IMAD.MOV.U32 R4, RZ, RZ, R32 ;  /* 0x000000ffff047224 */ /* 0x000fcc00078e0020 */
[----:B------:R-:W0:Y:S01]  /*0b90*/  LDC R91, c[0x0][0x610] ;  /* 0x00018400ff5b7b82 */ /* 0x000e220000000800 */
[----:B---34-:R-:W-:Y:S05]  /*0ba0*/  @!P0 BRA `(.L_x_7) ;  /* 0x0000000000288947 */ /* 0x018fea0003800000 */
[----:B------:R-:W3:Y:S02]  /*0bb0*/  LDC R9, c[0x0][0x64c] ;  /* 0x00019300ff097b82 */ /* 0x000ee40000000800 */
[----:B---3--:R-:W-:-:S05]  /*0bc0*/  IADD3 R9, P0, R32, R9, RZ ;  /* 0x0000000920097210 */ /* 0x008fca0007f1e0ff */
        /* <DEDUP_REMOVED lines=8> */
.L_x_7:
[----:B-1----:R-:W-:Y:S01]  /*0c50*/  SHF.R.U64 R4, R4, R15, R5 ;  /* 0x0000000f04047219 */ /* 0x002fe20000001205 */
[----:B--2---:R-:W-:Y:S01]  /*0c60*/  VIADD R5, R24, 0xffffffff ;  /* 0xffffffff18057836 */ /* 0x004fe20000000000 */
[----:B------:R-:W-:Y:S01]  /*0c70*/  LOP3.LUT R11, R30, R11, RZ, 0xc0, !PT ;  /* 0x0000000b1e0b7212 */ /* 0x000fe200078ec0ff */
[----:B------:R-:W-:Y:S02]  /*0c80*/  IMAD.MOV R12, RZ, RZ, -R12 ;  /* 0x000000ffff0c7224 */ /* 0x000fe400078e0a0c */
[----:B------:R-:W-:Y:S02]  /*0c90*/  IMAD.MOV R6, RZ, RZ, -R4 ;  /* 0x000000ffff067224 */ /* 0x000fe400078e0a04 */
[----:B------:R-:W-:Y:S01]  /*0ca0*/  IMAD R11, R10, R4, R11 ;  /* 0x000000040a0b7224 */ /* 0x000fe200078e020b */
[----:B------:R-:W-:Y:S01]  /*0cb0*/  LOP3.LUT R4, R20, R5, RZ, 0xc0, !PT ;  /* 0x0000000514047212 */ /* 0x000fe200078ec0ff */
[----:B------:R-:W-:Y:S02]  /*0cc0*/  @P3 IMAD R0, R14, R12, R3 ;  /* 0x0000000c0e003224 */ /* 0x000fe400078e0203 */
[----:B0-----:R-:W-:-:S02]  /*0cd0*/  IMAD R3, R6, R21, R32 ;  /* 0x0000001506037224 */ /* 0x001fc400078e0220 */
[----:B------:R-:W-:Y:S02]  /*0ce0*/  IMAD R91, R11, R91, R0 ;  /* 0x0000005b0b5b7224 */ /* 0x000fe400078e0200 */
[----:B------:R-:W-:Y:S02]  /*0cf0*/  IMAD R4, R3, R24, R4 ;  /* 0x0000001803047224 */ /* 0x000fe400078e0204 */
[----:B------:R-:W-:-:S03]  /*0d00*/  IMAD.MOV.U32 R0, RZ, RZ, 0x1 ;  /* 0x00000001ff007424 */ /* 0x000fc600078e00ff */
[----:B------:R-:W-:Y:S02]  /*0d10*/  SEL R92, R4, R91, !P3 ;  /* 0x0000005b045c7207 */ /* 0x000fe40005800000 */
[----:B------:R-:W-:-:S07]  /*0d20*/  SEL R91, R91, R4, !P3 ;  /* 0x000000045b5b7207 */ /* 0x000fce0005800000 */
.L_x_5:
[----:B------:R-:W-:-:S08]  /*0d30*/  NOP ;  /* 0x0000000000007918 */ /* 0x000fd00000000000 */
[----:B------:R-:W0:Y:S02]  /*0d40*/  USETMAXREG.TRY_ALLOC.CTAPOOL UP0, 0xe8 ;  /* 0x000000e8000079c8 */ /* 0x000e240008000600 */
[----:B0-----:R-:W-:-:S13]  /*0d50*/  PLOP3.LUT P0, PT, PT, PT, UP0, 0x80, 0x0 ;  /* 0x000000000000781c */ /* 0x001fda0003f0f008 */
[----:B------:R-:W-:Y:S05]  /*0d60*/  @!P0 BRA `(.L_x_5) ;  /* 0xfffffffc00f08947 */ /* 0x000fea000383ffff */
[----:B------:R-:W-:Y:S01]  /*0d70*/  ULDC.64 UR4, c[0x0][0x598] ;  /* 0x0001660000047ab9 */ /* 0x000fe20000000a00 */
[----:B------:R-:W-:Y:S01]  /*0d80*/  ULDC.64 UR36, c[0x0][0x208] ;  /* 0x0000820000247ab9 */ /* 0x000fe20000000a00 */
[----:B------:R-:W-:-:S04]  /*0d90*/  ISETP.NE.U32.AND P0, PT, RZ, UR4, PT ;  /* 0x00000004ff007c0c */ /* 0x000fc8000bf05070 */
[----:B------:R-:W-:-:S13]  /*0da0*/  ISETP.NE.AND.EX P0, PT, RZ, UR5, PT, P0 ;  /* 0x00000005ff007c0c */ /* 0x000fda000bf05300 */
[----:B------:R-:W-:Y:S05]  /*0db0*/  @!P0 BRA `(.L_x_8) ;  /* 0x00000000001c8947 */ /* 0x000fea0003800000 */
[----:B------:R-:W0:Y:S02]  /*0dc0*/  LDC.64 R4, c[0x0][0x598] ;  /* 0x00016600ff047b82 */ /* 0x000e240000000a00 */
[----:B0-----:R-:W2:Y:S02]  /*0dd0*/  LDG.E.64 R4, desc[UR36][R4.64] ;  /* 0x0000002404047981 */ /* 0x001ea4000c1e1b00 */
[----:B--2---:R-:W-:-:S04]  /*0de0*/  ISETP.NE.U32.AND P0, PT, R4, RZ, PT ;  /* 0x000000ff0400720c */ /* 0x004fc80003f05070 */
[----:B------:R-:W-:-:S13]  /*0df0*/  ISETP.NE.AND.EX P0, PT, R5, RZ, PT, P0 ;  /* 0x000000ff0500720c */ /* 0x000fda0003f05300 */
[----:B------:R-:W-:Y:S05]  /*0e00*/  @!P0 BRA `(.L_x_8) ;  /* 0x0000000000088947 */ /* 0x000fea0003800000 */
[----:B------:R0:W5:Y:S01]  /*0e10*/  LD.E R23, desc[UR36][R4.64] ;  /* 0x0000002404177980 */ /* 0x000162000c101900 */
[----:B------:R-:W-:Y:S05]  /*0e20*/  BRA `(.L_x_9) ;  /* 0x0000000000247947 */ /* 0x000fea0003800000 */
.L_x_8:
[----:B------:R-:W-:Y:S02]  /*0e30*/  ULDC.64 UR4, c[0x0][0x588] ;  /* 0x0001620000047ab9 */ /* 0x000fe40000000a00 */
[----:B------:R-:W-:-:S04]  /*0e40*/  ISETP.NE.U32.AND P0, PT, RZ, UR4, PT ;  /* 0x00000004ff007c0c */ /* 0x000fc8000bf05070 */
[----:B------:R-:W-:-:S13]  /*0e50*/  ISETP.NE.AND.EX P0, PT, RZ, UR5, PT, P0 ;  /* 0x00000005ff007c0c */ /* 0x000fda000bf05300 */
[----:B------:R-:W-:Y:S05]  /*0e60*/  @!P0 BRA `(.L_x_10) ;  /* 0x00000000000c8947 */ /* 0x000fea0003800000 */
[----:B------:R-:W0:Y:S02]  /*0e70*/  LDC.64 R4, c[0x0][0x588] ;  /* 0x00016200ff047b82 */ /* 0x000e240000000a00 */
[----:B0-----:R1:W5:Y:S01]  /*0e80*/  LDG.E R23, desc[UR36][R4.64] ;  /* 0x0000002404177981 */ /* 0x001362000c1e1900 */
[----:B------:R-:W-:Y:S05]  /*0e90*/  BRA `(.L_x_9) ;  /* 0x0000000000087947 */ /* 0x000fea0003800000 */
.L_x_10:
[----:B------:R-:W-:Y:S02]  /*0ea0*/  ULDC UR4, c[0x0][0x580] ;  /* 0x0001600000047ab9 */ /* 0x000fe40000000800 */
[----:B------:R-:W-:-:S07]  /*0eb0*/  IMAD.U32 R23, RZ, RZ, UR4 ;  /* 0x00000004ff177e24 */ /* 0x000fce000f8e00ff */
.L_x_9:
[----:B------:R-:W-:Y:S02]  /*0ec0*/  ULDC.64 UR4, c[0x0][0x5a0] ;  /* 0x0001680000047ab9 */ /* 0x000fe40000000a00 */
[----:B------:R-:W-:-:S04]  /*0ed0*/  ISETP.NE.U32.AND P0, PT, RZ, UR4, PT ;  /* 0x00000004ff007c0c */ /* 0x000fc8000bf05070 */
[----:B------:R-:W-:-:S13]  /*0ee0*/  ISETP.NE.AND.EX P0, PT, RZ, UR5, PT, P0 ;  /* 0x00000005ff007c0c */ /* 0x000fda000bf05300 */
[----:B------:R-:W-:Y:S05]  /*0ef0*/  @!P0 BRA `(.L_x_11) ;  /* 0x00000000001c8947 */ /* 0x000fea0003800000 */
[----:B01----:R-:W0:Y:S02]  /*0f00*/  LDC.64 R4, c[0x0][0x5a0] ;  /* 0x00016800ff047b82 */ /* 0x003e240000000a00 */
[----:B0-----:R-:W2:Y:S02]  /*0f10*/  LDG.E.64 R4, desc[UR36][R4.64] ;  /* 0x0000002404047981 */ /* 0x001ea4000c1e1b00 */
[----:B--2---:R-:W-:-:S04]  /*0f20*/  ISETP.NE.U32.AND P0, PT, R4, RZ, PT ;  /* 0x000000ff0400720c */ /* 0x004fc80003f05070 */
[----:B------:R-:W-:-:S13]  /*0f30*/  ISETP.NE.AND.EX P0, PT, R5, RZ, PT, P0 ;  /* 0x000000ff0500720c */ /* 0x000fda0003f05300 */
[----:B------:R-:W-:Y:S05]  /*0f40*/  @!P0 BRA `(.L_x_11) ;  /* 0x0000000000088947 */ /* 0x000fea0003800000 */
[----:B------:R0:W5:Y:S01]  /*0f50*/  LD.E R88, desc[UR36][R4.64] ;  /* 0x0000002404587980 */ /* 0x000162000c101900 */
[----:B------:R-:W-:Y:S05]  /*0f60*/  BRA `(.L_x_12) ;  /* 0x0000000000247947 */ /* 0x000fea0003800000 */
.L_x_11:
[----:B------:R-:W-:Y:S02]  /*0f70*/  ULDC.64 UR4, c[0x0][0x590] ;  /* 0x0001640000047ab9 */ /* 0x000fe40000000a00 */
[----:B------:R-:W-:-:S04]  /*0f80*/  ISETP.NE.U32.AND P0, PT, RZ, UR4, PT ;  /* 0x00000004ff007c0c */ /* 0x000fc8000bf05070 */
[----:B------:R-:W-:-:S13]  /*0f90*/  ISETP.NE.AND.EX P0, PT, RZ, UR5, PT, P0 ;  /* 0x00000005ff007c0c */ /* 0x000fda000bf05300 */
[----:B------:R-:W-:Y:S05]  /*0fa0*/  @!P0 BRA `(.L_x_13) ;  /* 0x00000000000c8947 */ /* 0x000fea0003800000 */
[----:B01----:R-:W0:Y:S02]  /*0fb0*/  LDC.64 R4, c[0x0][0x590] ;  /* 0x00016400ff047b82 */ /* 0x003e240000000a00 */
[----:B0-----:R1:W5:Y:S01]  /*0fc0*/  LDG.E R88, desc[UR36][R4.64] ;  /* 0x0000002404587981 */ /* 0x001362000c1e1900 */
[----:B------:R-:W-:Y:S05]  /*0fd0*/  BRA `(.L_x_12) ;  /* 0x0000000000087947 */ /* 0x000fea0003800000 */
.L_x_13:
[----:B------:R-:W-:Y:S02]  /*0fe0*/  ULDC UR4, c[0x0][0x584] ;  /* 0x0001610000047ab9 */ /* 0x000fe40000000800 */
[----:B------:R-:W-:-:S07]  /*0ff0*/  IMAD.U32 R88, RZ, RZ, UR4 ;  /* 0x00000004ff587e24 */ /* 0x000fce000f8e00ff */
.L_x_12:
[----:B------:R-:W-:-:S13]  /*1000*/  LOP3.LUT P0, RZ, R0, 0xff, RZ, 0xc0, !PT ;  /* 0x000000ff00ff7812 */ /* 0x000fda000780c0ff */
[----:B------:R-:W-:Y:S05]  /*1010*/  @!P0 EXIT ;  /* 0x000000000000894d */ /* 0x000fea0003800000 */
[----:B------:R-:W-:Y:S01]  /*1020*/  ULDC UR4, c[0x0][0x28c] ;  /* 0x0000a30000047ab9 */ /* 0x000fe20000000800 */
[----:B------:R-:W-:Y:S01]  /*1030*/  LOP3.LUT R90, R19, 0x1, RZ, 0xfc, !PT ;  /* 0x00000001135a7812 */ /* 0x000fe200078efcff */
[----:B------:R-:W-:Y:S01]  /*1040*/  UIADD3 UR4, UR4, 0x1f, URZ ;  /* 0x0000001f04047890 */ /* 0x000fe2000fffe03f */
[----:B------:R-:W-:Y:S01]  /*1050*/  UMOV UR38, URZ ;  /* 0x0000003f00267c82 */ /* 0x000fe20008000000 */
[----:B------:R-:W-:Y:S02]  /*1060*/  UMOV UR39, URZ ;  /* 0x0000003f00277c82 */ /* 0x000fe40008000000 */
[----:B------:R-:W-:-:S04]  /*1070*/  USHF.R.S32.HI UR5, URZ, 0x1f, UR4 ;  /* 0x0000001f3f057899 */ /* 0x000fc80008011404 */
[----:B------:R-:W-:-:S04]  /*1080*/  ULEA.HI UR5, UR5, UR4, URZ, 0x5 ;  /* 0x0000000405057291 */ /* 0x000fc8000f8f283f */
[----:B------:R-:W-:-:S12]  /*1090*/  USHF.R.S32.HI UR40, URZ, 0x5, UR5 ;  /* 0x000000053f287899 */ /* 0x000fd80008011405 */
.L_x_159:
[----:B------:R-:W-:Y:S01]  /*10a0*/  LOP3.LUT R0, R18, 0x80, RZ, 0xc0, !PT ;  /* 0x0000008012007812 */ /* 0x000fe200078ec0ff */
[----:B--2---:R-:W2:Y:S01]  /*10b0*/  S2UR UR7, SR_CgaCtaId ;  /* 0x00000000000779c3 */ /* 0x004ea20000008800 */
[----:B------:R-:W-:Y:S02]  /*10c0*/  UMOV UR6, 0x400 ;  /* 0x0000040000067882 */ /* 0x000fe40000000000 */
[----:B------:R-:W-:-:S06]  /*10d0*/  SHF.R.U32.HI R0, RZ, 0x7, R0 ;  /* 0x00000007ff007819 */ /* 0x000fcc0000011600 */
[----:B---3--:R-:W3:Y:S01]  /*10e0*/  SHFL.IDX PT, R0, R0, RZ, 0x1f ;  /* 0x00001fff00007589 */ /* 0x008ee200000e0000 */
[----:B--2---:R-:W-:Y:S01]  /*10f0*/  ULEA UR42, UR7, UR6, 0x18 ;  /* 0x00000006072a7291 */ /* 0x004fe2000f8ec03f */
[----:B---3--:R-:W-:-:S13]  /*1100*/  R2UR UR4, R0 ;  /* 0x00000000000472ca */ /* 0x008fda00000e0000 */
[----:B------:R-:W-:-:S04]  /*1110*/  ULEA.HI UR5, UR4, UR4, URZ, 0x1 ;  /* 0x0000000404057291 */ /* 0x000fc8000f8f083f */
[----:B------:R-:W-:-:S04]  /*1120*/  ULOP3.LUT UR5, UR5, 0xffffe, URZ, 0xc0, !UPT ;  /* 0x000ffffe05057892 */ /* 0x000fc8000f8ec03f */
[----:B------:R-:W-:-:S03]  /*1130*/  UIADD3 UR5, UR4, -UR5, URZ ;  /* 0x8000000504057290 */ /* 0x000fc6000fffe03f */
[----:B------:R-:W-:Y:S01]  /*1140*/  ULDC UR4, c[0x0][0x28c] ;  /* 0x0000a30000047ab9 */ /* 0x000fe20000000800 */
[----:B------:R-:W-:Y:S01]  /*1150*/  ULEA UR5, UR5, UR42, 0xc ;  /* 0x0000002a05057291 */ /* 0x000fe2000f8e603f */
[----:B------:R-:W-:-:S03]  /*1160*/  ISETP.LT.AND P0, PT, RZ, UR4, PT ;  /* 0x00000004ff007c0c */ /* 0x000fc6000bf01270 */
[----:B------:R-:W-:-:S04]  /*1170*/  UIADD3 UR5, UR5, 0x200, URZ ;  /* 0x0000020005057890 */ /* 0x000fc8000fffe03f */
[----:B------:R-:W-:-:S04]  /*1180*/  USHF.R.U32.HI UR5, URZ, 0x4, UR5 ;  /* 0x000000043f057899 */ /* 0x000fc80008011605 */
[----:B------:R-:W-:Y:S02]  /*1190*/  ULOP3.LUT UR41, UR5, 0x3fff, URZ, 0xc0, !UPT ;  /* 0x00003fff05297892 */ /* 0x000fe4000f8ec03f */
[----:B-1--45:R-:W-:Y:S10]  /*11a0*/  @P0 BRA `(.L_x_14) ;  /* 0x0000000000400947 */ /* 0x032ff40003800000 */
[----:B------:R-:W-:Y:S01]  /*11b0*/  MOV R0, 0x0 ;  /* 0x0000000000007802 */ /* 0x000fe20000000f00 */
[----:B------:R-:W-:Y:S01]  /*11c0*/  ULDC.64 UR4, c[0x4][0x68] ;  /* 0x01001a0000047ab9 */ /* 0x000fe20000000a00 */
[----:B------:R-:W-:Y:S01]  /*11d0*/  ULDC.64 UR6, c[0x4][0x8] ;  /* 0x0100020000067ab9 */ /* 0x000fe20000000a00 */
[----:B01----:R-:W-:Y:S01]  /*11e0*/  IMAD.U32 R4, RZ, RZ, UR4 ;  /* 0x00000004ff047e24 */ /* 0x003fe2000f8e00ff */
[----:B------:R0:W1:Y:S01]  /*11f0*/  LDC.64 R14, c[0x4][R0] ;  /* 0x01000000000e7b82 */ /* 0x0000620000000a00 */
[----:B------:R-:W-:Y:S01]  /*1200*/  IMAD.U32 R5, RZ, RZ, UR5 ;  /* 0x00000005ff057e24 */ /* 0x000fe2000f8e00ff */
[----:B------:R-:W-:Y:S01]  /*1210*/  ULDC.64 UR4, c[0x4][0x70] ;  /* 0x01001c0000047ab9 */ /* 0x000fe20000000a00 */
[----:B------:R-:W-:Y:S02]  /*1220*/  IMAD.U32 R10, RZ, RZ, UR6 ;  /* 0x00000006ff0a7e24 */ /* 0x000fe4000f8e00ff */
[----:B------:R-:W-:Y:S02]  /*1230*/  IMAD.U32 R6, RZ, RZ, UR4 ;  /* 0x00000004ff067e24 */ /* 0x000fe4000f8e00ff */
[----:B------:R-:W-:-:S02]  /*1240*/  IMAD.U32 R7, RZ, RZ, UR5 ;  /* 0x00000005ff077e24 */ /* 0x000fc4000f8e00ff */
[----:B------:R-:W-:Y:S02]  /*1250*/  IMAD.U32 R11, RZ, RZ, UR7 ;  /* 0x00000007ff0b7e24 */ /* 0x000fe4000f8e00ff */
[----:B------:R-:W-:Y:S02]  /*1260*/  IMAD.MOV.U32 R8, RZ, RZ, 0x1e1 ;  /* 0x000001e1ff087424 */ /* 0x000fe400078e00ff */
[----:B------:R-:W-:Y:S02]  /*1270*/  IMAD.MOV.U32 R12, RZ, RZ, 0x1 ;  /* 0x00000001ff0c7424 */ /* 0x000fe400078e00ff */
[----:B0-----:R-:W-:-:S07]  /*1280*/  IMAD.MOV.U32 R13, RZ, RZ, RZ ;  /* 0x000000ffff0d7224 */ /* 0x001fce00078e00ff */
[----:B------:R-:W-:-:S07]  /*1290*/  LEPC R20, `(.L_x_14) ;  /* 0x000000001014794e */ /* 0x000fce0000000000 */
[----:B-1---5:R-:W-:Y:S05]  /*12a0*/  CALL.ABS.NOINC R14 ;  /* 0x000000000e007343 */ /* 0x022fea0003c00000 */
.L_x_14:
[----:B------:R-:W-:-:S13]  /*12b0*/  ISETP.NE.AND P0, PT, R90, 0x3, PT ;  /* 0x000000035a00780c */ /* 0x000fda0003f05270 */
[----:B------:R-:W-:Y:S05]  /*12c0*/  @!P0 BRA `(.L_x_15) ;  /* 0x0000000000048947 */ /* 0x000fea0003800000 */
[----:B------:R-:W-:Y:S01]  /*12d0*/  BPT.TRAP 0x1 ;  /* 0x000000040000795c */ /* 0x000fe20000300000 */
.L_x_15:
[----:B------:R-:W-:Y:S02]  /*12e0*/  IMAD.U32 R3, RZ, RZ, UR39 ;  /* 0x00000027ff037e24 */ /* 0x000fe4000f8e00ff */
[----:B------:R-:W-:-:S03]  /*12f0*/  IMAD.U32 R0, RZ, RZ, UR38 ;  /* 0x00000026ff007e24 */ /* 0x000fc6000f8e00ff */
[----:B------:R-:W-:Y:S02]  /*1300*/  LEA R3, R3, UR42, 0x3 ;  /* 0x0000002a03037c11 */ /* 0x000fe4000f8e18ff */
[----:B------:R-:W-:-:S04]  /*1310*/  SHF.L.U32 R0, R0, 0x1f, RZ ;  /* 0x0000001f00007819 */ /* 0x000fc800000006ff */
[----:B------:R2:W3:Y:S01]  /*1320*/  SYNCS.PHASECHK.TRANS64.TRYWAIT P1, [R3+URZ], R0 ;  /* 0x00000000030075a7 */ /* 0x0004e2000802017f */
[----:B------:R-:W-:Y:S05]  /*1330*/  @!P0 BRA `(.L_x_16) ;  /* 0x0000000000048947 */ /* 0x000fea0003800000 */
[----:B------:R-:W-:Y:S01]  /*1340*/  BPT.TRAP 0x1 ;  /* 0x000000040000795c */ /* 0x000fe20000300000 */
.L_x_16:
[----:B---3--:R-:W-:Y:S05]  /*1350*/  @P1 BRA `(.L_x_17) ;  /* 0x0000000000081947 */ /* 0x008fea0003800000 */
[----:B------:R-:W3:Y:S02]  /*1360*/  SYNCS.PHASECHK.TRANS64.TRYWAIT P1, [R3+URZ], R0 ;  /* 0x00000000030075a7 */ /* 0x000ee4000802017f */
[----:B---3--:R-:W-:Y:S05]  /*1370*/  @!P1 BRA `(.L_x_18) ;  /* 0x0000006c00049947 */ /* 0x008fea0003800000 */
.L_x_17:
[----:B------:R-:W-:-:S04]  /*1380*/  UISETP.LT.AND UP0, UPT, UR40, 0x1, UPT ;  /* 0x000000012800788c */ /* 0x000fc8000bf01270 */
[----:B------:R-:W-:-:S04]  /*1390*/  USEL UR4, UR40, 0x1, UP0 ;  /* 0x0000000128047887 */ /* 0x000fc80008000000 */
[----:B------:R-:W-:-:S06]  /*13a0*/  UIADD3 UR4, UR40, -UR4, URZ ;  /* 0x8000000428047290 */ /* 0x000fcc000fffe03f */
[----:B--23--:R-:W-:Y:S01]  /*13b0*/  IMAD.U32 R0, RZ, RZ, UR4 ;  /* 0x00000004ff007e24 */ /* 0x00cfe2000f8e00ff */
[----:B------:R-:W-:Y:S05]  /*13c0*/  WARPSYNC.ALL ;  /* 0x0000000000007948 */ /* 0x000fea0003800000 */
[----:B------:R-:W-:Y:S01]  /*13d0*/  ISETP.GE.AND P1, PT, R0, 0x1, PT ;  /* 0x000000010000780c */ /* 0x000fe20003f26270 */
[----:B------:R-:W-:Y:S01]  /*13e0*/  UIADD3 UR4, UR42, 0x1c200, URZ ;  /* 0x0001c2002a047890 */ /* 0x000fe2000fffe03f */
[----:B------:R-:W-:Y:S01]  /*13f0*/  WARPGROUP.ARRIVE ;  /* 0x00000000000079c5 */ /* 0x000fe20000000000 */
[----:B------:R-:W-:Y:S02]  /*1400*/  ULOP3.LUT UR41, UR41, 0x10000, URZ, 0xfc, !UPT ;  /* 0x0001000029297892 */ /* 0x000fe4000f8efc3f */
[----:B------:R-:W-:Y:S01]  /*1410*/  USHF.R.U32.HI UR4, URZ, 0x4, UR4 ;  /* 0x000000043f047899 */ /* 0x000fe20008011604 */
[----:B------:R-:W-:Y:S01]  /*1420*/  UMOV UR5, 0x80000020 ;  /* 0x8000002000057882 */ /* 0x000fe20000000000 */
[----:B------:R-:W-:-:S02]  /*1430*/  UMOV UR7, 0x80000020 ;  /* 0x8000002000077882 */ /* 0x000fc40000000000 */
[----:B------:R-:W-:-:S04]  /*1440*/  ULOP3.LUT UR4, UR4, 0x3fff, URZ, 0xc0, !UPT ;  /* 0x00003fff04047892 */ /* 0x000fc8000f8ec03f */
[----:B------:R-:W-:Y:S02]  /*1450*/  ULOP3.LUT UR10, UR4, 0x10000, URZ, 0xfc, !UPT ;  /* 0x00010000040a7892 */ /* 0x000fe4000f8efc3f */
[----:B------:R-:W-:Y:S02]  /*1460*/  ULEA UR4, UR39, UR41, 0x9 ;  /* 0x0000002927047291 */ /* 0x000fe4000f8e483f */
[----:B------:R-:W-:-:S09]  /*1470*/  ULEA UR6, UR39, UR10, 0x9 ;  /* 0x0000000a27067291 */ /* 0x000fd2000f8e483f */
[----:B------:R-:W-:Y:S01]  /*1480*/  HGMMA.64x128x16.F32.BF16 R24, gdesc[UR4], RZ, !UPT, gsb0 ;  /* 0x01e00000041879f0 */ /* 0x000fe2000c0018ff */
[----:B------:R-:W-:Y:S02]  /*1490*/  UIADD3 UR4, UR4, 0x2, URZ ;  /* 0x0000000204047890 */ /* 0x000fe4000fffe03f */
[----:B------:R-:W-:Y:S01]  /*14a0*/  UIADD3 UR6, UR6, 0x2, URZ ;  /* 0x0000000206067890 */ /* 0x000fe2000fffe03f */
[----:B------:R-:W-:Y:S01]  /*14b0*/  UMOV UR5, 0x80000020 ;  /* 0x8000002000057882 */ /* 0x000fe20000000000 */
[----:B------:R-:W-:Y:S01]  /*14c0*/  UMOV UR7, 0x80000020 ;  /* 0x8000002000077882 */ /* 0x000fe20000000000 */
[----:B------:R-:W-:Y:S02]  /*14d0*/  WARPGROUP.DEPBAR.LE gsb0, 0x0 ;  /* 0x00008000000079c5 */ /* 0x000fe40000010000 */
[----:B------:R-:W-:-:S06]  /*14e0*/  WARPGROUP.ARRIVE ;  /* 0x00000000000079c5 */ /* 0x000fcc0000000000 */
[----:B------:R-:W-:Y:S03]  /*14f0*/  HGMMA.64x128x16.F32.BF16 R24, gdesc[UR4], R24, gsb0 ;  /* 0x01e00000041879f0 */ /* 0x000fe60008001818 */
[----:B------:R-:W-:Y:S02]  /*1500*/  WARPGROUP.DEPBAR.LE gsb0, 0x0 ;  /* 0x00008000000079c5 */ /* 0x000fe40000010000 */
[----:B------:R-:W-:Y:S05]  /*1510*/  @!P1 BRA `(.L_x_19) ;  /* 0x0000000000d89947 */ /* 0x000fea0003800000 */
[----:B------:R-:W-:Y:S02]  /*1520*/  UIADD3 UR4, UR39, 0x1, URZ ;  /* 0x0000000127047890 */ /* 0x000fe4000fffe03f */
[----:B------:R-:W-:Y:S02]  /*1530*/  UMOV UR9, UR39 ;  /* 0x0000002700097c82 */ /* 0x000fe40008000000 */
[----:B------:R-:W-:-:S04]  /*1540*/  UISETP.NE.AND UP0, UPT, UR4, 0xe, UPT ;  /* 0x0000000e0400788c */ /* 0x000fc8000bf05270 */
[----:B------:R-:W-:Y:S02]  /*1550*/  USEL UR5, URZ, 0x1, UP0 ;  /* 0x000000013f057887 */ /* 0x000fe40008000000 */
[----:B------:R-:W-:Y:S02]  /*1560*/  USEL UR8, UR4, URZ, UP0 ;  /* 0x0000003f04087287 */ /* 0x000fe40008000000 */
[----:B------:R-:W-:-:S06]  /*1570*/  ULOP3.LUT UR5, UR38, UR5, URZ, 0x3c, !UPT ;  /* 0x0000000526057292 */ /* 0x000fcc000f8e3c3f */
[----:B01----:R-:W-:-:S07]  /*1580*/  IMAD.U32 R5, RZ, RZ, UR5 ;  /* 0x00000005ff057e24 */ /* 0x003fce000f8e00ff */
.L_x_26:
[----:B01----:R-:W-:Y:S05]  /*1590*/  @!P0 BRA `(.L_x_20) ;  /* 0x0000000000048947 */ /* 0x003fea0003800000 */
[----:B------:R-:W-:Y:S01]  /*15a0*/  BPT.TRAP 0x1 ;  /* 0x000000040000795c */ /* 0x000fe20000300000 */
.L_x_20:
[----:B------:R-:W0:Y:S01]  /*15b0*/  S2UR UR5, SR_CgaCtaId ;  /* 0x00000000000579c3 */ /* 0x000e220000008800 */
[----:B------:R-:W-:Y:S01]  /*15c0*/  UMOV UR4, 0x400 ;  /* 0x0000040000047882 */ /* 0x000fe20000000000 */
[----:B------:R-:W-:Y:S01]  /*15d0*/  SHF.L.U32 R3, R5, 0x1f, RZ ;  /* 0x0000001f05037819 */ /* 0x000fe200000006ff */
[----:B0-----:R-:W-:-:S04]  /*15e0*/  ULEA UR11, UR5, UR4, 0x18 ;  /* 0x00000004050b7291 */ /* 0x001fc8000f8ec03f */
[----:B------:R-:W-:-:S09]  /*15f0*/  ULEA UR4, UR8, UR11, 0x3 ;  /* 0x0000000b08047291 */ /* 0x000fd2000f8e183f */
[----:B------:R0:W1:Y:S01]  /*1600*/  SYNCS.PHASECHK.TRANS64.TRYWAIT P1, [UR4], R3 ;  /* 0x00000003ff0075a7 */ /* 0x0000620008020144 */
[----:B------:R-:W-:Y:S05]  /*1610*/  @!P0 BRA `(.L_x_21) ;  /* 0x0000000000048947 */ /* 0x000fea0003800000 */
[----:B------:R-:W-:Y:S01]  /*1620*/  BPT.TRAP 0x1 ;  /* 0x000000040000795c */ /* 0x000fe20000300000 */
.L_x_21:
[----:B-1----:R-:W-:Y:S05]  /*1630*/  @P1 BRA `(.L_x_22) ;  /* 0x0000000000081947 */ /* 0x002fea0003800000 */
[----:B------:R-:W1:Y:S02]  /*1640*/  SYNCS.PHASECHK.TRANS64.TRYWAIT P1, [UR4], R3 ;  /* 0x00000003ff0075a7 */ /* 0x000e640008020144 */
[----:B-1----:R-:W-:Y:S05]  /*1650*/  @!P1 BRA `(.L_x_23) ;  /* 0x0000006800609947 */ /* 0x002fea0003800000 */
.L_x_22:
[----:B------:R-:W-:Y:S01]  /*1660*/  ULEA UR4, UR8, UR41, 0x9 ;  /* 0x0000002908047291 */ /* 0x000fe2000f8e483f */
[----:B------:R-:W-:Y:S01]  /*1670*/  WARPGROUP.ARRIVE ;  /* 0x00000000000079c5 */ /* 0x000fe20000000000 */
[----:B------:R-:W-:Y:S01]  /*1680*/  ULEA UR6, UR8, UR10, 0x9 ;  /* 0x0000000a08067291 */ /* 0x000fe2000f8e483f */
[----:B------:R-:W-:Y:S01]  /*1690*/  UMOV UR5, 0x80000020 ;  /* 0x8000002000057882 */ /* 0x000fe20000000000 */
[----:B------:R-:W-:-:S07]  /*16a0*/  UMOV UR7, 0x80000020 ;  /* 0x8000002000077882 */ /* 0x000fce0000000000 */
[----:B------:R-:W-:Y:S01]  /*16b0*/  HGMMA.64x128x16.F32.BF16 R24, gdesc[UR4], R24, gsb0 ;  /* 0x01e00000041879f0 */ /* 0x000fe20008001818 */
        /* <DEDUP_REMOVED lines=9> */
[----:B------:R-:W-:Y:S01]  /*1750*/  BPT.TRAP 0x1 ;  /* 0x000000040000795c */ /* 0x000fe20000300000 */
.L_x_24:
[----:B------:R-:W-:Y:S01]  /*1760*/  ULEA UR4, UR9, UR11, 0x3 ;  /* 0x0000000b09047291 */ /* 0x000fe2000f8e183f */
[----:B------:R-:W-:-:S03]  /*1770*/  ISETP.GT.U32.AND P1, PT, R19, 0x1, PT ;  /* 0x000000011300780c */ /* 0x000fc60003f24070 */
[----:B------:R-:W-:-:S04]  /*1780*/  UIADD3 UR4, UR4, 0x70, URZ ;  /* 0x0000007004047890 */ /* 0x000fc8000fffe03f */
[----:B------:R-:W-:-:S09]  /*1790*/  UPRMT UR4, URZ, 0x654, UR4 ;  /* 0x000006543f047896 */ /* 0x000fd20008000004 */
[----:B------:R-:W-:Y:S01]  /*17a0*/  SYNCS.ARRIVE.TRANS64.RED.A1T0 RZ, [UR4], RZ ;  /* 0x000000ffffff79a7 */ /* 0x000fe20008100404 */
[----:B------:R-:W-:Y:S05]  /*17b0*/  @P1 BRA `(.L_x_25) ;  /* 0x0000000000041947 */ /* 0x000fea0003800000 */
[----:B------:R-:W-:Y:S01]  /*17c0*/  BPT.TRAP 0x1 ;  /* 0x000000040000795c */ /* 0x000fe20000300000 */
.L_x_25:
[----:B------:R-:W-:Y:S01]  /*17d0*/  UIADD3 UR8, UR8, 0x1, URZ ;  /* 0x0000000108087890 */ /* 0x000fe2000fffe03f */
[C---:B------:R-:W-:Y:S01]  /*17e0*/  ISETP.GT.AND P1, PT, R0.reuse, 0x1, PT ;  /* 0x000000010000780c */ /* 0x040fe20003f24270 */
[----:B------:R-:W-:Y:S01]  /*17f0*/  UIADD3 UR9, UR9, 0x1, URZ ;  /* 0x0000000109097890 */ /* 0x000fe2000fffe03f */
[----:B------:R-:W-:Y:S01]  /*1800*/  VIADD R0, R0, 0xffffffff ;  /* 0xffffffff00007836 */ /* 0x000fe20000000000 */
[----:B------:R-:W-:Y:S02]  /*1810*/  UISETP.NE.AND UP0, UPT, UR8, 0xe, UPT ;  /* 0x0000000e0800788c */ /* 0x000fe4000bf05270 */
[----:B------:R-:W-:Y:S02]  /*1820*/  UISETP.NE.AND UP1, UPT, UR9, 0xe, UPT ;  /* 0x0000000e0900788c */ /* 0x000fe4000bf25270 */
[----:B------:R-:W-:Y:S02]  /*1830*/  USEL UR4, URZ, 0x1, UP0 ;  /* 0x000000013f047887 */ /* 0x000fe40008000000 */
[----:B------:R-:W-:-:S02]  /*1840*/  USEL UR8, UR8, URZ, UP0 ;  /* 0x0000003f08087287 */ /* 0x000fc40008000000 */
[----:B------:R-:W-:Y:S02]  /*1850*/  USEL UR9, UR9, URZ, UP1 ;  /* 0x0000003f09097287 */ /* 0x000fe40008800000 */
[----:B------:R-:W-:Y:S01]  /*1860*/  LOP3.LUT R5, R5, UR4, RZ, 0x3c, !PT ;  /* 0x0000000405057c12 */ /* 0x000fe2000f8e3cff */
[----:B------:R-:W-:Y:S09]  /*1870*/  @P1 BRA `(.L_x_26) ;  /* 0xfffffffc00441947 */ /* 0x000ff2000383ffff */
.L_x_19:
[----:B------:R-:W2:Y:S02]  /*1880*/  LDC R0, c[0x0][0x28c] ;  /* 0x0000a300ff007b82 */ /* 0x000ea40000000800 */
[----:B--2---:R-:W-:-:S13]  /*1890*/  ISETP.GE.AND P1, PT, R0, 0x1, PT ;  /* 0x000000010000780c */ /* 0x004fda0003f26270 */
[----:B------:R-:W-:Y:S05]  /*18a0*/  @!P1 BRA `(.L_x_27) ;  /* 0x00000000004c9947 */ /* 0x000fea0003800000 */
[----:B------:R-:W-:Y:S05]  /*18b0*/  @!P0 BRA `(.L_x_28) ;  /* 0x0000000000048947 */ /* 0x000fea0003800000 */
[----:B------:R-:W-:Y:S01]  /*18c0*/  BPT.TRAP 0x1 ;  /* 0x000000040000795c */ /* 0x000fe20000300000 */
.L_x_28:
[----:B------:R-:W-:Y:S01]  /*18d0*/  UISETP.LT.AND UP0, UPT, UR40, 0x1, UPT ;  /* 0x000000012800788c */ /* 0x000fe2000bf01270 */
[----:B------:R-:W2:Y:S01]  /*18e0*/  S2UR UR7, SR_CgaCtaId ;  /* 0x00000000000779c3 */ /* 0x000ea20000008800 */
[----:B------:R-:W-:Y:S02]  /*18f0*/  ISETP.GT.U32.AND P0, PT, R19, 0x1, PT ;  /* 0x000000011300780c */ /* 0x000fe40003f04070 */
[----:B------:R-:W-:-:S04]  /*1900*/  USEL UR6, UR40, 0x1, UP0 ;  /* 0x0000000128067887 */ /* 0x000fc80008000000 */
[----:B------:R-:W-:-:S04]  /*1910*/  UIADD3 UR6, UR39, UR40, -UR6 ;  /* 0x0000002827067290 */ /* 0x000fc8000fffe806 */
[----:B------:R-:W-:-:S04]  /*1920*/  USHF.R.U32.HI UR4, URZ, 0x1, UR6 ;  /* 0x000000013f047899 */ /* 0x000fc80008011606 */
[----:B------:R-:W-:-:S04]  /*1930*/  UIMAD.WIDE.U32 UR4, UR4, -0x6db6db6d, URZ ;  /* 0x92492493040478a5 */ /* 0x000fc8000f8e003f */
[----:B------:R-:W-:-:S03]  /*1940*/  USHF.R.U32.HI UR4, URZ, 0x2, UR5 ;  /* 0x000000023f047899 */ /* 0x000fc60008011605 */
[----:B------:R-:W-:Y:S01]  /*1950*/  UMOV UR5, 0x400 ;  /* 0x0000040000057882 */ /* 0x000fe20000000000 */
[----:B------:R-:W-:Y:S02]  /*1960*/  UIMAD UR6, UR4, -0xe, UR6 ;  /* 0xfffffff2040678a4 */ /* 0x000fe4000f8e0206 */
[----:B--2---:R-:W-:-:S04]  /*1970*/  ULEA UR5, UR7, UR5, 0x18 ;  /* 0x0000000507057291 */ /* 0x004fc8000f8ec03f */
[----:B------:R-:W-:-:S04]  /*1980*/  ULEA UR6, UR6, UR5, 0x3 ;  /* 0x0000000506067291 */ /* 0x000fc8000f8e183f */
[----:B------:R-:W-:-:S04]  /*1990*/  UIADD3 UR6, UR6, 0x70, URZ ;  /* 0x0000007006067890 */ /* 0x000fc8000fffe03f */
[----:B------:R-:W-:-:S09]  /*19a0*/  UPRMT UR6, URZ, 0x654, UR6 ;  /* 0x000006543f067896 */ /* 0x000fd20008000006 */
[----:B------:R-:W-:Y:S01]  /*19b0*/  SYNCS.ARRIVE.TRANS64.RED.A1T0 RZ, [UR6], RZ ;  /* 0x000000ffffff79a7 */ /* 0x000fe20008100406 */
[----:B------:R-:W-:Y:S05]  /*19c0*/  @P0 BRA `(.L_x_27) ;  /* 0x0000000000040947 */ /* 0x000fea0003800000 */
[----:B------:R-:W-:Y:S01]  /*19d0*/  BPT.TRAP 0x1 ;  /* 0x000000040000795c */ /* 0x000fe20000300000 */
.L_x_27:
[----:B------:R-:W2:Y:S01]  /*19e0*/  LDC R6, c[0x0][0x288] ;  /* 0x0000a200ff067b82 */ /* 0x000ea20000000800 */
[----:B------:R-:W-:Y:S01]  /*19f0*/  LOP3.LUT R0, R22, 0x1, RZ, 0xc0, !PT ;  /* 0x0000000116007812 */ /* 0x000fe200078ec0ff */
[----:B------:R-:W-:Y:S01]  /*1a00*/  IMAD.SHL.U32 R13, R92, 0x80, RZ ;  /* 0x000000805c0d7824 */ /* 0x000fe200078e00ff */
[----:B01----:R-:W-:Y:S01]  /*1a10*/  SHF.R.U32.HI R3, RZ, 0x2, R18 ;  /* 0x00000002ff037819 */ /* 0x003fe20000011612 */
[----:B------:R-:W-:Y:S01]  /*1a20*/  UIADD3 UR39, UR40, UR39, URZ ;  /* 0x0000002728277290 */ /* 0x000fe2000fffe03f */
[----:B------:R-:W-:Y:S01]  /*1a30*/  LOP3.LUT R4, R18, 0x60, RZ, 0xc0, !PT ;  /* 0x0000006012047812 */ /* 0x000fe200078ec0ff */
[----:B------:R-:W-:Y:S01]  /*1a40*/  IMAD.SHL.U32 R8, R0, 0x40, RZ ;  /* 0x0000004000087824 */ /* 0x000fe200078e00ff */
[----:B------:R-:W-:Y:S01]  /*1a50*/  LOP3.LUT R5, R18, 0x3, RZ, 0xc0, !PT ;  /* 0x0000000312057812 */ /* 0x000fe200078ec0ff */
[----:B------:R-:W-:Y:S01]  /*1a60*/  UISETP.GT.U32.AND UP0, UPT, UR39, 0xd, UPT ;  /* 0x0000000d2700788c */ /* 0x000fe2000bf04070 */
[----:B------:R-:W-:Y:S01]  /*1a70*/  LOP3.LUT R3, R3, 0x7, RZ, 0xc0, !PT ;  /* 0x0000000703037812 */ /* 0x000fe200078ec0ff */
[----:B------:R-:W-:Y:S01]  /*1a80*/  ULDC UR7, c[0x0][0x284] ;  /* 0x0000a10000077ab9 */ /* 0x000fe20000000800 */
[----:B------:R-:W-:Y:S01]  /*1a90*/  SHF.R.U32.HI R4, RZ, 0x1, R4 ;  /* 0x00000001ff047819 */ /* 0x000fe20000011604 */
[----:B------:R-:W-:Y:S01]  /*1aa0*/  USHF.R.U32.HI UR4, URZ, 0x1, UR39 ;  /* 0x000000013f047899 */ /* 0x000fe20008011627 */
[----:B------:R-:W-:Y:S01]  /*1ab0*/  SHF.R.S32.HI R21, RZ, 0x1f, R89 ;  /* 0x0000001fff157819 */ /* 0x000fe20000011459 */
[----:B------:R-:W-:Y:S01]  /*1ac0*/  UISETP.LT.U32.AND UP0, UPT, UR40, 0xe, UP0 ;  /* 0x0000000e2800788c */ /* 0x000fe20008701070 */
[--C-:B------:R-:W-:Y:S01]  /*1ad0*/  IADD3 R7, RZ, -R4, -R3.reuse ;  /* 0x80000004ff077210 */ /* 0x100fe20007ffe803 */
[----:B------:R-:W-:Y:S01]  /*1ae0*/  UISETP.GE.U32.AND UP1, UPT, UR40, 0xe, UPT ;  /* 0x0000000e2800788c */ /* 0x000fe2000bf26070 */
[----:B------:R-:W-:Y:S01]  /*1af0*/  LOP3.LUT R3, R8, 0x40, R3, 0xe2, !PT ;  /* 0x0000004008037812 */ /* 0x000fe200078ee203 */
[----:B------:R-:W-:Y:S01]  /*1b00*/  IMAD.SHL.U32 R8, R18, 0x2, RZ ;  /* 0x0000000212087824 */ /* 0x000fe200078e00ff */
[----:B------:R-:W-:Y:S01]  /*1b10*/  ULDC.64 UR8, c[0x0][0x5d0] ;  /* 0x0001740000087ab9 */ /* 0x000fe20000000a00 */
[----:B------:R-:W-:Y:S01]  /*1b20*/  UIMAD.WIDE.U32 UR4, UR4, -0x6db6db6d, URZ ;  /* 0x92492493040478a5 */ /* 0x000fe2000f8e003f */
[----:B------:R-:W-:Y:S01]  /*1b30*/  IMAD.WIDE R10, R91, 0x80, RZ ;  /* 0x000000805b0a7825 */ /* 0x000fe200078e02ff */
[----:B------:R-:W-:Y:S01]  /*1b40*/  USEL UR6, URZ, 0x1, !UP0 ;  /* 0x000000013f067887 */ /* 0x000fe2000c000000 */
[----:B------:R-:W-:Y:S01]  /*1b50*/  LOP3.LUT R8, R13, 0x6, R8, 0xf8, !PT ;  /* 0x000000060d087812 */ /* 0x000fe200078ef808 */
[----:B------:R-:W-:Y:S01]  /*1b60*/  USHF.R.U32.HI UR4, URZ, 0x2, UR5 ;  /* 0x000000023f047899 */ /* 0x000fe20008011605 */
[----:B--2---:R-:W-:Y:S01]  /*1b70*/  IMAD R12, R5, -0x2, R6 ;  /* 0xfffffffe050c7824 */ /* 0x004fe200078e0206 */
[----:B------:R-:W-:Y:S01]  /*1b80*/  ISETP.GE.AND P0, PT, R13, R6, PT ;  /* 0x000000060d00720c */ /* 0x000fe20003f06270 */
[----:B------:R-:W-:Y:S01]  /*1b90*/  IMAD.SHL.U32 R5, R91, 0x80, RZ ;  /* 0x000000805b057824 */ /* 0x000fe200078e00ff */
[----:B------:R-:W-:Y:S01]  /*1ba0*/  SHF.R.S32.HI R9, RZ, 0x1f, R8 ;  /* 0x0000001fff097819 */ /* 0x000fe20000011408 */
[----:B------:R-:W-:Y:S01]  /*1bb0*/  IMAD R6, R21, UR8, RZ ;  /* 0x0000000815067c24 */ /* 0x000fe2000f8e02ff */
[----:B------:R-:W-:Y:S01]  /*1bc0*/  ULOP3.LUT UR38, UR38, UR6, URZ, 0x3c, !UPT ;  /* 0x0000000626267292 */ /* 0x000fe2000f8e3c3f */
[----:B------:R-:W-:Y:S01]  /*1bd0*/  IMAD R0, R0, -0x40, R7 ;  /* 0xffffffc000007824 */ /* 0x000fe200078e0207 */
[----:B------:R-:W-:Y:S01]  /*1be0*/  ISETP.GE.OR P0, PT, R5, UR7, P0 ;  /* 0x0000000705007c0c */ /* 0x000fe20008706670 */
[C---:B------:R-:W-:Y:S01]  /*1bf0*/  IMAD R15, R89.reuse, UR9, R6 ;  /* 0x00000009590f7c24 */ /* 0x040fe2000f8e0206 */
[----:B------:R-:W-:Y:S01]  /*1c00*/  LOP3.LUT R105, R10, R3, R4, 0xfe, !PT ;  /* 0x000000030a697212 */ /* 0x000fe200078efe04 */
[----:B------:R-:W-:Y:S01]  /*1c10*/  IMAD.WIDE.U32 R6, R89, UR8, R8 ;  /* 0x0000000859067c25 */ /* 0x000fe2000f8e0008 */
[----:B------:R-:W-:Y:S01]  /*1c20*/  UIMAD UR39, UR4, -0xe, UR39 ;  /* 0xfffffff2042778a4 */ /* 0x000fe2000f8e0227 */
[----:B------:R-:W-:Y:S01]  /*1c30*/  IADD3 R3, -R5, UR7, R0 ;  /* 0x0000000705037c10 */ /* 0x000fe2000fffe100 */
[----:B------:R-:W-:Y:S01]  /*1c40*/  @UP1 ULOP3.LUT UR38, UR38, 0x1, UR4, 0x78, !UPT ;  /* 0x0000000126261892 */ /* 0x000fe2000f8e7804 */
[----:B------:R-:W-:-:S02]  /*1c50*/  IMAD.IADD R7, R7, 0x1, R15 ;  /* 0x0000000107077824 */ /* 0x000fc400078e020f */
[----:B------:R-:W-:Y:S02]  /*1c60*/  IMAD.IADD R4, R12, 0x1, -R13 ;  /* 0x000000010c047824 */ /* 0x000fe400078e0a0d */
[----:B------:R-:W-:Y:S02]  /*1c70*/  IMAD.MOV.U32 R0, RZ, RZ, -0x1 ;  /* 0xffffffffff007424 */ /* 0x000fe400078e00ff */
[----:B------:R-:W-:Y:S05]  /*1c80*/  @P0 BRA `(.L_x_29) ;  /* 0x0000004000240947 */ /* 0x000fea0003800000 */
[----:B------:R-:W0:Y:S01]  /*1c90*/  LDC.64 R98, c[0x0][0x5c8] ;  /* 0x00017200ff627b82 */ /* 0x000e220000000a00 */
[----:B-----5:R-:W-:Y:S01]  /*1ca0*/  FSETP.NEU.AND P0, PT, R88, RZ, PT ;  /* 0x000000ff5800720b */ /* 0x020fe20003f0d000 */
[----:B------:R-:W-:Y:S01]  /*1cb0*/  BSSY B0, `(.L_x_29) ;  /* 0x0000406000007945 */ /* 0x000fe20003800000 */
[----:B------:R-:W-:-:S04]  /*1cc0*/  ISETP.GT.AND P2, PT, R4, RZ, PT ;  /* 0x000000ff0400720c */ /* 0x000fc80003f44270 */
[----:B------:R-:W-:Y:S01]  /*1cd0*/  ISETP.GT.AND P1, PT, R3, RZ, P2 ;  /* 0x000000ff0300720c */ /* 0x000fe20001724270 */
[-C--:B0-----:R-:W-:Y:S02]  /*1ce0*/  IMAD R12, R11, R98.reuse, RZ ;  /* 0x000000620b0c7224 */ /* 0x081fe400078e02ff */
[----:B------:R-:W-:-:S04]  /*1cf0*/  IMAD.WIDE.U32 R92, R105, R98, R6 ;  /* 0x00000062695c7225 */ /* 0x000fc800078e0006 */
[----:B------:R-:W-:-:S04]  /*1d00*/  IMAD R5, R105, R99, R12 ;  /* 0x0000006369057224 */ /* 0x000fc800078e020c */
[----:B------:R-:W-:Y:S01]  /*1d10*/  IMAD.IADD R91, R93, 0x1, R5 ;  /* 0x000000015d5b7824 */ /* 0x000fe200078e0205 */
[----:B------:R-:W-:Y:S06]  /*1d20*/  @!P0 BRA `(.L_x_30) ;  /* 0x0000002c00288947 */ /* 0x000fec0003800000 */
[----:B------:R-:W0:Y:S01]  /*1d30*/  LDC.64 R96, c[0x0][0x5b8] ;  /* 0x00016e00ff607b82 */ /* 0x000e220000000a00 */
[----:B------:R-:W-:-:S07]  /*1d40*/  ULDC.64 UR4, c[0x0][0x5c0] ;  /* 0x0001700000047ab9 */ /* 0x000fce0000000a00 */
[----:B------:R-:W1:Y:S08]  /*1d50*/  LDC.64 R100, c[0x0][0x5b0] ;  /* 0x00016c00ff647b82 */ /* 0x000e700000000a00 */
[----:B------:R-:W2:Y:S01]  /*1d60*/  LDC.64 R102, c[0x0][0x5a8] ;  /* 0x00016a00ff667b82 */ /* 0x000ea20000000a00 */
[-C--:B0-----:R-:W-:Y:S02]  /*1d70*/  IMAD R6, R21, R96.reuse, RZ ;  /* 0x0000006015067224 */ /* 0x081fe400078e02ff */
[----:B------:R-:W-:-:S04]  /*1d80*/  IMAD.WIDE.U32 R94, R89, R96, R8 ;  /* 0x00000060595e7225 */ /* 0x000fc800078e0008 */
[----:B------:R-:W-:Y:S02]  /*1d90*/  IMAD R93, R89, R97, R6 ;  /* 0x00000061595d7224 */ /* 0x000fe400078e0206 */
[-C--:B-1----:R-:W-:Y:S02]  /*1da0*/  IMAD R10, R11, R100.reuse, RZ ;  /* 0x000000640b0a7224 */ /* 0x082fe400078e02ff */
[----:B------:R-:W-:Y:S02]  /*1db0*/  IMAD.IADD R13, R95, 0x1, R93 ;  /* 0x000000015f0d7824 */ /* 0x000fe400078e025d */
[----:B------:R-:W-:Y:S02]  /*1dc0*/  IMAD.MOV.U32 R12, RZ, RZ, R94 ;  /* 0x000000ffff0c7224 */ /* 0x000fe400078e005e */
[C---:B------:R-:W-:Y:S02]  /*1dd0*/  IMAD R97, R105.reuse, R101, R10 ;  /* 0x0000006569617224 */ /* 0x040fe400078e020a */
[----:B------:R-:W-:-:S04]  /*1de0*/  IMAD.WIDE.U32 R6, R105, R100, R12 ;  /* 0x0000006469067225 */ /* 0x000fc800078e000c */
[----:B------:R-:W-:Y:S01]  /*1df0*/  IMAD.IADD R5, R7, 0x1, R97 ;  /* 0x0000000107057824 */ /* 0x000fe200078e0261 */
[----:B--2---:R-:W-:-:S04]  /*1e00*/  LEA R14, P0, R6, R102, 0x1 ;  /* 0x00000066060e7211 */ /* 0x004fc800078008ff */
[----:B------:R-:W-:-:S05]  /*1e10*/  LEA.HI.X R15, R6, R103, R5, 0x1, P0 ;  /* 0x00000067060f7211 */ /* 0x000fca00000f0c05 */
[----:B------:R0:W2:Y:S01]  /*1e20*/  @P1 LDG.E.LTC128B.U16 R5, desc[UR36][R14.64] ;  /* 0x000000240e051981 */ /* 0x0000a2000c1e1520 */
[----:B------:R-:W-:Y:S01]  /*1e30*/  LEA R10, P0, R92, UR4, 0x1 ;  /* 0x000000045c0a7c11 */ /* 0x000fe2000f8008ff */
[----:B------:R-:W-:Y:S01]  /*1e40*/  IMAD.WIDE.U32 R6, R105, R100, R8 ;  /* 0x0000006469067225 */ /* 0x000fe200078e0008 */
[----:B------:R-:W-:Y:S03]  /*1e50*/  BSSY B1, `(.L_x_31) ;  /* 0x0000012000017945 */ /* 0x000fe60003800000 */
[----:B------:R-:W-:Y:S02]  /*1e60*/  IMAD.IADD R7, R97, 0x1, R7 ;  /* 0x0000000161077824 */ /* 0x000fe400078e0207 */
[----:B------:R-:W-:Y:S01]  /*1e70*/  IMAD.WIDE.U32 R20, R89, R96, R6 ;  /* 0x0000006059147225 */ /* 0x000fe200078e0006 */
[----:B0-----:R-:W-:-:S03]  /*1e80*/  SHF.L.U64.HI R15, R100, 0x3, R101 ;  /* 0x00000003640f7819 */ /* 0x001fc60000010265 */
[----:B------:R-:W-:Y:S01]  /*1e90*/  IMAD.IADD R7, R93, 0x1, R21 ;  /* 0x000000015d077824 */ /* 0x000fe200078e0215 */
[----:B------:R-:W-:Y:S01]  /*1ea0*/  LEA R6, P4, R20, R102, 0x1 ;  /* 0x0000006614067211 */ /* 0x000fe200078808ff */
[----:B------:R-:W-:-:S03]  /*1eb0*/  IMAD.SHL.U32 R14, R100, 0x8, RZ ;  /* 0x00000008640e7824 */ /* 0x000fc600078e00ff */
[----:B------:R-:W-:Y:S01]  /*1ec0*/  LEA.HI.X R7, R20, R103, R7, 0x1, P4 ;  /* 0x0000006714077211 */ /* 0x000fe200020f0c07 */
[----:B--2---:R-:W-:-:S04]  /*1ed0*/  IMAD.U32 R11, R5, 0x10000, RZ ;  /* 0x00010000050b7824 */ /* 0x004fc800078e00ff */
[----:B------:R-:W-:-:S04]  /*1ee0*/  FMUL R11, R11, R88 ;  /* 0x000000580b0b7220 */ /* 0x000fc80000400000 */
[----:B------:R-:W-:Y:S01]  /*1ef0*/  FFMA R24, R24, R23, R11 ;  /* 0x0000001718187223 */ /* 0x000fe2000000000b */
[----:B------:R-:W-:Y:S02]  /*1f00*/  LEA.HI.X R11, R92, UR5, R91, 0x1, P0 ;  /* 0x000000055c0b7c11 */ /* 0x000fe400080f0c5b */
[----:B------:R-:W-:Y:S02]  /*1f10*/  ISETP.GT.AND P0, PT, R4, 0x1, PT ;  /* 0x000000010400780c */ /* 0x000fe40003f04270 */
[----:B------:R-:W-:Y:S02]  /*1f20*/  F2FP.BF16.F32.PACK_AB R24, RZ, R24 ;  /* 0x00000018ff18723e */ /* 0x000fe400000010ff */
[----:B------:R-:W-:-:S03]  /*1f30*/  ISETP.GT.AND P3, PT, R3, RZ, P0 ;  /* 0x000000ff0300720c */ /* 0x000fc60000764270 */
[----:B------:R0:W-:Y:S10]  /*1f40*/  @P1 STG.E.U16 desc[UR36][R10.64], R24 ;  /* 0x000000180a001986 */ /* 0x0001f4000c101524 */
[----:B------:R-:W-:Y:S05]  /*1f50*/  @!P3 BRA `(.L_x_32) ;  /* 0x000000000004b947 */ /* 0x000fea0003800000 */
[----:B------:R1:W5:Y:S02]  /*1f60*/  LDG.E.LTC128B.U16 R5, desc[UR36][R6.64+0x2] ;  /* 0x0000022406057981 */ /* 0x000364000c1e1520 */
.L_x_32:
[----:B------:R-:W-:Y:S05]  /*1f70*/  BSYNC B1 ;  /* 0x0000000000017941 */ /* 0x000fea0003800000 */
.L_x_31:
[----:B-----5:R-:W-:Y:S01]  /*1f80*/  IMAD.U32 R91, R5, 0x10000, RZ ;  /* 0x00010000055b7824 */ /* 0x020fe200078e00ff */
[----:B------:R-:W-:Y:S01]  /*1f90*/  ISETP.GT.AND P2, PT, R3, 0x8, P2 ;  /* 0x000000080300780c */ /* 0x000fe20001744270 */
[----:B------:R-:W-:Y:S01]  /*1fa0*/  IMAD.WIDE.U32 R20, R105, R100, R14 ;  /* 0x0000006469147225 */ /* 0x000fe200078e000e */
[----:B0-----:R-:W-:-:S03]  /*1fb0*/  PRMT R24, R5, 0x7610, R24 ;  /* 0x0000761005187816 */ /* 0x001fc60000000018 */
[----:B------:R-:W-:Y:S01]  /*1fc0*/  FMUL R12, R91, R88 ;  /* 0x000000585b0c7220 */ /* 0x000fe20000400000 */
[----:B------:R-:W-:Y:S01]  /*1fd0*/  IMAD.IADD R97, R97, 0x1, R21 ;  /* 0x0000000161617824 */ /* 0x000fe200078e0215 */
[----:B------:R-:W-:Y:S02]  /*1fe0*/  IADD3 R94, P1, R94, R20, RZ ;  /* 0x000000145e5e7210 */ /* 0x000fe40007f3e0ff */
[----:B------:R-:W-:-:S03]  /*1ff0*/  FFMA R12, R25, R23, R12 ;  /* 0x00000017190c7223 */ /* 0x000fc6000000000c */
[----:B------:R-:W-:Y:S02]  /*2000*/  IMAD.X R13, R97, 0x1, R13, P1 ;  /* 0x00000001610d7824 */ /* 0x000fe400008e060d */
[----:B------:R-:W-:Y:S02]  /*2010*/  F2FP.BF16.F32.PACK_AB R12, RZ, R12 ;  /* 0x0000000cff0c723e */ /* 0x000fe400000010ff */
[----:B------:R-:W-:Y:S02]  /*2020*/  LEA R14, P1, R94, R102, 0x1 ;  /* 0x000000665e0e7211 */ /* 0x000fe400078208ff */
[----:B------:R-:W-:Y:S02]  /*2030*/  PRMT R21, R12, 0x7610, R21 ;  /* 0x000076100c157816 */ /* 0x000fe40000000015 */
[----:B------:R-:W-:-:S03]  /*2040*/  LEA.HI.X R15, R94, R103, R13, 0x1, P1 ;  /* 0x000000675e0f7211 */ /* 0x000fc600008f0c0d */
[----:B------:R0:W-:Y:S04]  /*2050*/  @P3 STG.E.U16 desc[UR36][R10.64+0x2], R21 ;  /* 0x000002150a003986 */ /* 0x0001e8000c101524 */
[----:B------:R-:W2:Y:S01]  /*2060*/  @P2 LDG.E.LTC128B.U16 R24, desc[UR36][R14.64] ;  /* 0x000000240e182981 */ /* 0x000ea2000c1e1520 */
[----:B------:R-:W-:Y:S01]  /*2070*/  IADD3 R20, P1, R8, R20, RZ ;  /* 0x0000001408147210 */ /* 0x000fe20007f3e0ff */
[----:B------:R-:W-:Y:S01]  /*2080*/  BSSY B1, `(.L_x_33) ;  /* 0x0000011000017945 */ /* 0x000fe20003800000 */
[C---:B------:R-:W-:Y:S02]  /*2090*/  SHF.L.U64.HI R13, R98.reuse, 0x4, R99 ;  /* 0x00000004620d7819 */ /* 0x040fe40000010263 */
[----:B------:R-:W-:Y:S01]  /*20a0*/  ISETP.GT.AND P0, PT, R3, 0x8, P0 ;  /* 0x000000080300780c */ /* 0x000fe20000704270 */
[----:B0-----:R-:W-:Y:S01]  /*20b0*/  IMAD.X R21, R9, 0x1, R97, P1 ;  /* 0x0000000109157824 */ /* 0x001fe200008e0661 */
[----:B------:R-:W-:Y:S01]  /*20c0*/  LEA R12, P1, R98, R10, 0x4 ;  /* 0x0000000a620c7211 */ /* 0x000fe200078220ff */
[----:B------:R-:W-:-:S04]  /*20d0*/  IMAD.WIDE.U32 R20, R89, R96, R20 ;  /* 0x0000006059147225 */ /* 0x000fc800078e0014 */
[----:B------:R-:W-:Y:S01]  /*20e0*/  IMAD.X R13, R13, 0x1, R11, P1 ;  /* 0x000000010d0d7824 */ /* 0x000fe200008e060b */
[----:B------:R-:W-:Y:S01]  /*20f0*/  LEA R8, P3, R20, R102, 0x1 ;  /* 0x0000006614087211 */ /* 0x000fe200078608ff */
[----:B------:R-:W-:-:S05]  /*2100*/  IMAD.IADD R9, R93, 0x1, R21 ;  /* 0x000000015d097824 */ /* 0x000fca00078e0215 */
[----:B------:R-:W-:Y:S01]  /*2110*/  LEA.HI.X R9, R20, R103, R9, 0x1, P3 ;  /* 0x0000006714097211 */ /* 0x000fe200018f0c09 */
[----:B--2---:R-:W-:-:S04]  /*2120*/  IMAD.U32 R5, R24, 0x10000, RZ ;  /* 0x0001000018057824 */ /* 0x004fc800078e00ff */
[----:B------:R-:W-:-:S04]  /*2130*/  FMUL R5, R5, R88 ;  /* 0x0000005805057220 */ /* 0x000fc80000400000 */
[----:B------:R-:W-:-:S05]  /*2140*/  FFMA R5, R26, R23, R5 ;  /* 0x000000171a057223 */ /* 0x000fca0000000005 */
[----:B------:R-:W-:-:S05]  /*2150*/  F2FP.BF16.F32.PACK_AB R5, RZ, R5 ;  /* 0x00000005ff05723e */ /* 0x000fca00000010ff */
[----:B------:R0:W-:Y:S01]  /*2160*/  @P2 STG.E.U16 desc[UR36][R12.64], R5 ;  /* 0x000000050c002986 */ /* 0x0001e2000c101524 */
[----:B------:R-:W-:Y:S05]  /*2170*/  @!P0 BRA `(.L_x_34) ;  /* 0x0000000000048947 */ /* 0x000fea0003800000 */
[----:B------:R2:W5:Y:S02]  /*2180*/  LDG.E.LTC128B.U16 R24, desc[UR36][R8.64+0x2] ;  /* 0x0000022408187981 */ /* 0x000564000c1e1520 */
.L_x_34:
[----:B------:R-:W-:Y:S05]  /*2190*/  BSYNC B1 ;  /* 0x0000000000017941 */ /* 0x000fea0003800000 */
.L_x_33:
[----:B0----5:R-:W-:Y:S01]  /*21a0*/  IMAD.U32 R5, R24, 0x10000, RZ ;  /* 0x0001000018057824 */ /* 0x021fe200078e00ff */
[----:B------:R-:W-:Y:S01]  /*21b0*/  ISETP.GT.AND P1, PT, R4, 0x8, PT ;  /* 0x000000080400780c */ /* 0x000fe20003f24270 */
[----:B------:R-:W-:Y:S02]  /*21c0*/  BSSY B1, `(.L_x_35) ;  /* 0x0000008000017945 */ /* 0x000fe40003800000 */
[----:B------:R-:W-:Y:S01]  /*21d0*/  FMUL R14, R5, R88 ;  /* 0x00000058050e7220 */ /* 0x000fe20000400000 */
[----:B------:R-:W-:-:S03]  /*21e0*/  ISETP.GT.AND P2, PT, R3, RZ, P1 ;  /* 0x000000ff0300720c */ /* 0x000fc60000f44270 */
[----:B------:R-:W-:-:S05]  /*21f0*/  FFMA R14, R27, R23, R14 ;  /* 0x000000171b0e7223 */ /* 0x000fca000000000e */
[----:B------:R-:W-:-:S05]  /*2200*/  F2FP.BF16.F32.PACK_AB R14, RZ, R14 ;  /* 0x0000000eff0e723e */ /* 0x000fca00000010ff */
[----:B------:R0:W-:Y:S01]  /*2210*/  @P0 STG.E.U16 desc[UR36][R12.64+0x2], R14 ;  /* 0x0000020e0c000986 */ /* 0x0001e2000c101524 */
[----:B------:R-:W-:Y:S05]  /*2220*/  @!P2 BRA `(.L_x_36) ;  /* 0x000000000004a947 */ /* 0x000fea0003800000 */
[----:B------:R3:W5:Y:S02]  /*2230*/  LDG.E.LTC128B.U16 R24, desc[UR36][R6.64+0x10] ;  /* 0x0000102406187981 */ /* 0x000764000c1e1520 */
.L_x_36:
[----:B------:R-:W-:Y:S05]  /*2240*/  BSYNC B1 ;  /* 0x0000000000017941 */ /* 0x000fea0003800000 */
.L_x_35:
[----:B-----5:R-:W-:Y:S01]  /*2250*/  IMAD.U32 R5, R24, 0x10000, RZ ;  /* 0x0001000018057824 */ /* 0x020fe200078e00ff */
        /* <DEDUP_REMOVED lines=9> */
.L_x_38:
[----:B------:R-:W-:Y:S05]  /*22f0*/  BSYNC B1 ;  /* 0x0000000000017941 */ /* 0x000fea0003800000 */
.L_x_37:
[----:B----45:R-:W-:Y:S01]  /*2300*/  IMAD.U32 R5, R24, 0x10000, RZ ;  /* 0x0001000018057824 */ /* 0x030fe200078e00ff */
[----:B------:R-:W-:Y:S01]  /*2310*/  ISETP.GT.AND P1, PT, R3, 0x8, P1 ;  /* 0x000000080300780c */ /* 0x000fe20000f24270 */
[----:B------:R-:W-:Y:S02]  /*2320*/  BSSY B1, `(.L_x_39) ;  /* 0x0000007000017945 */ /* 0x000fe40003800000 */
[----:B0-----:R-:W-:-:S04]  /*2330*/  FMUL R14, R5, R88 ;  /* 0x00000058050e7220 */ /* 0x001fc80000400000 */
[----:B------:R-:W-:-:S05]  /*2340*/  FFMA R14, R29, R23, R14 ;  /* 0x000000171d0e7223 */ /* 0x000fca000000000e */
[----:B------:R-:W-:-:S05]  /*2350*/  F2FP.BF16.F32.PACK_AB R14, RZ, R14 ;  /* 0x0000000eff0e723e */ /* 0x000fca00000010ff */
[----:B------:R0:W-:Y:S01]  /*2360*/  @P3 STG.E.U16 desc[UR36][R10.64+0x12], R14 ;  /* 0x0000120e0a003986 */ /* 0x0001e2000c101524 */
[----:B------:R-:W-:Y:S05]  /*2370*/  @!P1 BRA `(.L_x_40) ;  /* 0x0000000000049947 */ /* 0x000fea0003800000 */
[----:B------:R4:W5:Y:S02]  /*2380*/  LDG.E.LTC128B.U16 R24, desc[UR36][R8.64+0x10] ;  /* 0x0000102408187981 */ /* 0x000964000c1e1520 */
.L_x_40:
[----:B------:R-:W-:Y:S05]  /*2390*/  BSYNC B1 ;  /* 0x0000000000017941 */ /* 0x000fea0003800000 */
.L_x_39:
[----:B-----5:R-:W-:Y:S01]  /*23a0*/  IMAD.U32 R5, R24, 0x10000, RZ ;  /* 0x0001000018057824 */ /* 0x020fe200078e00ff */
[----:B------:R-:W-:Y:S01]  /*23b0*/  ISETP.GT.AND P0, PT, R3, 0x8, P0 ;  /* 0x000000080300780c */ /* 0x000fe20000704270 */
[----:B------:R-:W-:Y:S02]  /*23c0*/  BSSY B1, `(.L_x_41) ;  /* 0x0000007000017945 */ /* 0x000fe40003800000 */
[----:B------:R-:W-:-:S04]  /*23d0*/  FMUL R5, R5, R88 ;  /* 0x0000005805057220 */ /* 0x000fc80000400000 */
[----:B------:R-:W-:-:S05]  /*23e0*/  FFMA R5, R30, R23, R5 ;  /* 0x000000171e057223 */ /* 0x000fca0000000005 */
[----:B------:R-:W-:-:S05]  /*23f0*/  F2FP.BF16.F32.PACK_AB R5, RZ, R5 ;  /* 0x00000005ff05723e */ /* 0x000fca00000010ff */
[----:B------:R0:W-:Y:S01]  /*2400*/  @P1 STG.E.U16 desc[UR36][R12.64+0x10], R5 ;  /* 0x000010050c001986 */ /* 0x0001e2000c101524 */
[----:B------:R-:W-:Y:S05]  /*2410*/  @!P0 BRA `(.L_x_42) ;  /* 0x0000000000048947 */ /* 0x000fea0003800000 */
[----:B------:R0:W5:Y:S02]  /*2420*/  LDG.E.LTC128B.U16 R24, desc[UR36][R8.64+0x12] ;  /* 0x0000122408187981 */ /* 0x000164000c1e1520 */
.L_x_42:
[----:B------:R-:W-:Y:S05]  /*2430*/  BSYNC B1 ;  /* 0x0000000000017941 */ /* 0x000fea0003800000 */
.L_x_41:
        /* <DEDUP_REMOVED lines=10> */
.L_x_44:
[----:B------:R-:W-:Y:S05]  /*24e0*/  BSYNC B1 ;  /* 0x0000000000017941 */ /* 0x000fea0003800000 */
.L_x_43:
        /* <DEDUP_REMOVED lines=10> */
.L_x_46:
[----:B------:R-:W-:Y:S05]  /*2590*/  BSYNC B1 ;  /* 0x0000000000017941 */ /* 0x000fea0003800000 */
.L_x_45:
[----:B0----5:R-:W-:Y:S01]  /*25a0*/  IMAD.U32 R5, R24, 0x10000, RZ ;  /* 0x0001000018057824 */ /* 0x021fe200078e00ff */
        /* <DEDUP_REMOVED lines=8> */
.L_x_48:
[----:B------:R-:W-:Y:S05]  /*2630*/  BSYNC B1 ;  /* 0x0000000000017941 */ /* 0x000fea0003800000 */
.L_x_47:
        /* <DEDUP_REMOVED lines=9> */
.L_x_50:
[----:B------:R-:W-:Y:S05]  /*26d0*/  BSYNC B1 ;  /* 0x0000000000017941 */ /* 0x000fea0003800000 */
.L_x_49:
        /* <DEDUP_REMOVED lines=10> */
.L_x_52:
[----:B------:R-:W-:Y:S05]  /*2780*/  BSYNC B1 ;  /* 0x0000000000017941 */ /* 0x000fea0003800000 */
.L_x_51:
        /* <DEDUP_REMOVED lines=10> */
.L_x_54:
[----:B------:R-:W-:Y:S05]  /*2830*/  BSYNC B1 ;  /* 0x0000000000017941 */ /* 0x000fea0003800000 */
.L_x_53:
        /* <DEDUP_REMOVED lines=9> */
.L_x_56:
[----:B------:R-:W-:Y:S05]  /*28d0*/  BSYNC B1 ;  /* 0x0000000000017941 */ /* 0x000fea0003800000 */
.L_x_55:
        /* <DEDUP_REMOVED lines=9> */
.L_x_58:
[----:B------:R-:W-:Y:S05]  /*2970*/  BSYNC B1 ;  /* 0x0000000000017941 */ /* 0x000fea0003800000 */
.L_x_57:
        /* <DEDUP_REMOVED lines=10> */
.L_x_60:
[----:B------:R-:W-:Y:S05]  /*2a20*/  BSYNC B1 ;  /* 0x0000000000017941 */ /* 0x000fea0003800000 */
.L_x_59:
        /* <DEDUP_REMOVED lines=10> */
.L_x_62:
[----:B------:R-:W-:Y:S05]  /*2ad0*/  BSYNC B1 ;  /* 0x0000000000017941 */ /* 0x000fea0003800000 */
.L_x_61:
        /* <DEDUP_REMOVED lines=9> */
.L_x_64:
[----:B------:R-:W-:Y:S05]  /*2b70*/  BSYNC B1 ;  /* 0x0000000000017941 */ /* 0x000fea0003800000 */
.L_x_63:
        /* <DEDUP_REMOVED lines=9> */
.L_x_66:
[----:B------:R-:W-:Y:S05]  /*2c10*/  BSYNC B1 ;  /* 0x0000000000017941 */ /* 0x000fea0003800000 */
.L_x_65:
        /* <DEDUP_REMOVED lines=10> */
.L_x_68:
[----:B------:R-:W-:Y:S05]  /*2cc0*/  BSYNC B1 ;  /* 0x0000000000017941 */ /* 0x000fea0003800000 */
.L_x_67:
        /* <DEDUP_REMOVED lines=10> */
.L_x_70:
[----:B------:R-:W-:Y:S05]  /*2d70*/  BSYNC B1 ;  /* 0x0000000000017941 */ /* 0x000fea0003800000 */
.L_x_69:
        /* <DEDUP_REMOVED lines=9> */
.L_x_72:
[----:B------:R-:W-:Y:S05]  /*2e10*/  BSYNC B1 ;  /* 0x0000000000017941 */ /* 0x000fea0003800000 */
.L_x_71:
        /* <DEDUP_REMOVED lines=9> */
.L_x_74:
[----:B------:R-:W-:Y:S05]  /*2eb0*/  BSYNC B1 ;  /* 0x0000000000017941 */ /* 0x000fea0003800000 */
.L_x_73:
        /* <DEDUP_REMOVED lines=10> */
.L_x_76:
[----:B------:R-:W-:Y:S05]  /*2f60*/  BSYNC B1 ;  /* 0x0000000000017941 */ /* 0x000fea0003800000 */
.L_x_75:
        /* <DEDUP_REMOVED lines=10> */
.L_x_78:
[----:B------:R-:W-:Y:S05]  /*3010*/  BSYNC B1 ;  /* 0x0000000000017941 */ /* 0x000fea0003800000 */
.L_x_77:
        /* <DEDUP_REMOVED lines=9> */
.L_x_80:
[----:B------:R-:W-:Y:S05]  /*30b0*/  BSYNC B1 ;  /* 0x0000000000017941 */ /* 0x000fea0003800000 */
.L_x_79:
        /* <DEDUP_REMOVED lines=9> */
.L_x_82:
[----:B------:R-:W-:Y:S05]  /*3150*/  BSYNC B1 ;  /* 0x0000000000017941 */ /* 0x000fea0003800000 */
.L_x_81:
        /* <DEDUP_REMOVED lines=10> */
.L_x_84:
[----:B------:R-:W-:Y:S05]  /*3200*/  BSYNC B1 ;  /* 0x0000000000017941 */ /* 0x000fea0003800000 */
.L_x_83:
        /* <DEDUP_REMOVED lines=10> */
.L_x_86:
[----:B------:R-:W-:Y:S05]  /*32b0*/  BSYNC B1 ;  /* 0x0000000000017941 */ /* 0x000fea0003800000 */
.L_x_85:
        /* <DEDUP_REMOVED lines=9> */
.L_x_88:
[----:B------:R-:W-:Y:S05]  /*3350*/  BSYNC B1 ;  /* 0x0000000000017941 */ /* 0x000fea0003800000 */
.L_x_87:
        /* <DEDUP_REMOVED lines=9> */
.L_x_90:
[----:B------:R-:W-:Y:S05]  /*33f0*/  BSYNC B1 ;  /* 0x0000000000017941 */ /* 0x000fea0003800000 */
.L_x_89:
        /* <DEDUP_REMOVED lines=10> */
.L_x_92:
[----:B------:R-:W-:Y:S05]  /*34a0*/  BSYNC B1 ;  /* 0x0000000000017941 */ /* 0x000fea0003800000 */
.L_x_91:
        /* <DEDUP_REMOVED lines=10> */
.L_x_94:
[----:B------:R-:W-:Y:S05]  /*3550*/  BSYNC B1 ;  /* 0x0000000000017941 */ /* 0x000fea0003800000 */
.L_x_93:
        /* <DEDUP_REMOVED lines=9> */
.L_x_96:
[----:B------:R-:W-:Y:S05]  /*35f0*/  BSYNC B1 ;  /* 0x0000000000017941 */ /* 0x000fea0003800000 */
.L_x_95:
        /* <DEDUP_REMOVED lines=9> */
.L_x_98:
[----:B------:R-:W-:Y:S05]  /*3690*/  BSYNC B1 ;  /* 0x0000000000017941 */ /* 0x000fea0003800000 */
.L_x_97:
        /* <DEDUP_REMOVED lines=10> */
.L_x_100:
[----:B------:R-:W-:Y:S05]  /*3740*/  BSYNC B1 ;  /* 0x0000000000017941 */ /* 0x000fea0003800000 */
.L_x_99:
        /* <DEDUP_REMOVED lines=10> */
.L_x_102:
[----:B------:R-:W-:Y:S05]  /*37f0*/  BSYNC B1 ;  /* 0x0000000000017941 */ /* 0x000fea0003800000 */
.L_x_101:
        /* <DEDUP_REMOVED lines=9> */
.L_x_104:
[----:B------:R-:W-:Y:S05]  /*3890*/  BSYNC B1 ;  /* 0x0000000000017941 */ /* 0x000fea0003800000 */
.L_x_103:
        /* <DEDUP_REMOVED lines=9> */
.L_x_106:
[----:B------:R-:W-:Y:S05]  /*3930*/  BSYNC B1 ;  /* 0x0000000000017941 */ /* 0x000fea0003800000 */
.L_x_105:
        /* <DEDUP_REMOVED lines=10> */
.L_x_108:
[----:B------:R-:W-:Y:S05]  /*39e0*/  BSYNC B1 ;  /* 0x0000000000017941 */ /* 0x000fea0003800000 */
.L_x_107:
        /* <DEDUP_REMOVED lines=10> */
.L_x_110:
[----:B------:R-:W-:Y:S05]  /*3a90*/  BSYNC B1 ;  /* 0x0000000000017941 */ /* 0x000fea0003800000 */
.L_x_109:
        /* <DEDUP_REMOVED lines=9> */
.L_x_112:
[----:B------:R-:W-:Y:S05]  /*3b30*/  BSYNC B1 ;  /* 0x0000000000017941 */ /* 0x000fea0003800000 */
.L_x_111:
        /* <DEDUP_REMOVED lines=9> */
.L_x_114:
[----:B------:R-:W-:Y:S05]  /*3bd0*/  BSYNC B1 ;  /* 0x0000000000017941 */ /* 0x000fea0003800000 */
.L_x_113:
        /* <DEDUP_REMOVED lines=10> */
.L_x_116:
[----:B------:R-:W-:Y:S05]  /*3c80*/  BSYNC B1 ;  /* 0x0000000000017941 */ /* 0x000fea0003800000 */
.L_x_115:
        /* <DEDUP_REMOVED lines=10> */
.L_x_118:
[----:B------:R-:W-:Y:S05]  /*3d30*/  BSYNC B1 ;  /* 0x0000000000017941 */ /* 0x000fea0003800000 */
.L_x_117:
        /* <DEDUP_REMOVED lines=9> */
.L_x_120:
[----:B------:R-:W-:Y:S05]  /*3dd0*/  BSYNC B1 ;  /* 0x0000000000017941 */ /* 0x000fea0003800000 */
.L_x_119:
        /* <DEDUP_REMOVED lines=9> */
.L_x_122:
[----:B------:R-:W-:Y:S05]  /*3e70*/  BSYNC B1 ;  /* 0x0000000000017941 */ /* 0x000fea0003800000 */
.L_x_121:
        /* <DEDUP_REMOVED lines=10> */
.L_x_124:
[----:B------:R-:W-:Y:S05]  /*3f20*/  BSYNC B1 ;  /* 0x0000000000017941 */ /* 0x000fea0003800000 */
.L_x_123:
        /* <DEDUP_REMOVED lines=10> */
.L_x_126:
[----:B------:R-:W-:Y:S05]  /*3fd0*/  BSYNC B1 ;  /* 0x0000000000017941 */ /* 0x000fea0003800000 */
.L_x_125:
        /* <DEDUP_REMOVED lines=9> */
.L_x_128:
[----:B------:R-:W-:Y:S05]  /*4070*/  BSYNC B1 ;  /* 0x0000000000017941 */ /* 0x000fea0003800000 */
.L_x_127:
        /* <DEDUP_REMOVED lines=9> */
.L_x_130:
[----:B------:R-:W-:Y:S05]  /*4110*/  BSYNC B1 ;  /* 0x0000000000017941 */ /* 0x000fea0003800000 */
.L_x_129:
        /* <DEDUP_REMOVED lines=10> */
.L_x_132:
[----:B------:R-:W-:Y:S05]  /*41c0*/  BSYNC B1 ;  /* 0x0000000000017941 */ /* 0x000fea0003800000 */
.L_x_131:
        /* <DEDUP_REMOVED lines=10> */
.L_x_134:
[----:B------:R-:W-:Y:S05]  /*4270*/  BSYNC B1 ;  /* 0x0000000000017941 */ /* 0x000fea0003800000 */
.L_x_133:
        /* <DEDUP_REMOVED lines=9> */
.L_x_136:
[----:B------:R-:W-:Y:S05]  /*4310*/  BSYNC B1 ;  /* 0x0000000000017941 */ /* 0x000fea0003800000 */
.L_x_135:
        /* <DEDUP_REMOVED lines=9> */
.L_x_138:
[----:B------:R-:W-:Y:S05]  /*43b0*/  BSYNC B1 ;  /* 0x0000000000017941 */ /* 0x000fea0003800000 */
.L_x_137:
        /* <DEDUP_REMOVED lines=10> */
.L_x_140:
[----:B------:R-:W-:Y:S05]  /*4460*/  BSYNC B1 ;  /* 0x0000000000017941 */ /* 0x000fea0003800000 */
.L_x_139:
        /* <DEDUP_REMOVED lines=10> */
.L_x_142:
[----:B------:R-:W-:Y:S05]  /*4510*/  BSYNC B1 ;  /* 0x0000000000017941 */ /* 0x000fea0003800000 */
.L_x_141:
        /* <DEDUP_REMOVED lines=9> */
.L_x_144:
[----:B------:R-:W-:Y:S05]  /*45b0*/  BSYNC B1 ;  /* 0x0000000000017941 */ /* 0x000fea0003800000 */
.L_x_143:
        /* <DEDUP_REMOVED lines=9> */
.L_x_146:
[----:B------:R-:W-:Y:S05]  /*4650*/  BSYNC B1 ;  /* 0x0000000000017941 */ /* 0x000fea0003800000 */
.L_x_145:
        /* <DEDUP_REMOVED lines=10> */
.L_x_148:
[----:B------:R-:W-:Y:S05]  /*4700*/  BSYNC B1 ;  /* 0x0000000000017941 */ /* 0x000fea0003800000 */
.L_x_147:
[----:B-----5:R-:W-:Y:S01]  /*4710*/  IMAD.U32 R5, R24, 0x10000, RZ ;  /* 0x0001000018057824 */ /* 0x020fe200078e00ff */
[----:B------:R-:W-:Y:S01]  /*4720*/  ISETP.GT.AND P0, PT, R4, 0x79, PT ;  /* 0x000000790400780c */ /* 0x000fe20003f04270 */
[----:B------:R-:W-:Y:S01]  /*4730*/  @P2 IMAD.MOV.U32 R4, RZ, RZ, R10 ;  /* 0x000000ffff042224 */ /* 0x000fe200078e000a */
[----:B------:R-:W-:Y:S01]  /*4740*/  BSSY B1, `(.L_x_149) ;  /* 0x000000a000017945 */ /* 0x000fe20003800000 */
[----:B------:R-:W-:Y:S01]  /*4750*/  FMUL R5, R5, R88 ;  /* 0x0000005805057220 */ /* 0x000fe20000400000 */
[----:B------:R-:W-:-:S03]  /*4760*/  ISETP.GT.AND P3, PT, R3, RZ, P0 ;  /* 0x000000ff0300720c */ /* 0x000fc60000764270 */
[----:B------:R-:W-:-:S05]  /*4770*/  FFMA R5, R84, R23, R5 ;  /* 0x0000001754057223 */ /* 0x000fca0000000005 */
[----:B------:R-:W-:-:S04]  /*4780*/  F2FP.BF16.F32.PACK_AB R5, RZ, R5 ;  /* 0x00000005ff05723e */ /* 0x000fc800000010ff */
[----:B0-----:R-:W-:Y:S01]  /*4790*/  PRMT R14, R5, 0x7610, R14 ;  /* 0x00007610050e7816 */ /* 0x001fe2000000000e */
[----:B------:R-:W-:-:S05]  /*47a0*/  @P2 IMAD.MOV.U32 R5, RZ, RZ, R11 ;  /* 0x000000ffff052224 */ /* 0x000fca00078e000b */
[----:B------:R0:W-:Y:S01]  /*47b0*/  @P2 STG.E.U16 desc[UR36][R4.64+0xf0], R14 ;  /* 0x0000f00e04002986 */ /* 0x0001e2000c101524 */
[----:B------:R-:W-:Y:S05]  /*47c0*/  @!P3 BRA `(.L_x_150) ;  /* 0x000000000004b947 */ /* 0x000fea0003800000 */
[----:B------:R0:W5:Y:S02]  /*47d0*/  LDG.E.LTC128B.U16 R24, desc[UR36][R6.64+0xf2] ;  /* 0x0000f22406187981 */ /* 0x000164000c1e1520 */
.L_x_150:
[----:B------:R-:W-:Y:S05]  /*47e0*/  BSYNC B1 ;  /* 0x0000000000017941 */ /* 0x000fea0003800000 */
.L_x_149:
        /* <DEDUP_REMOVED lines=9> */
.L_x_152:
[----:B------:R-:W-:Y:S05]  /*4880*/  BSYNC B1 ;  /* 0x0000000000017941 */ /* 0x000fea0003800000 */
.L_x_151:
[----:B-----5:R-:W-:Y:S01]  /*4890*/  IMAD.U32 R5, R24, 0x10000, RZ ;  /* 0x0001000018057824 */ /* 0x020fe200078e00ff */
[----:B------:R-:W-:Y:S01]  /*48a0*/  ISETP.GT.AND P0, PT, R3, 0x8, P0 ;  /* 0x000000080300780c */ /* 0x000fe20000704270 */
[----:B0-----:R-:W-:Y:S01]  /*48b0*/  @P1 IMAD.MOV.U32 R4, RZ, RZ, R12 ;  /* 0x000000ffff041224 */ /* 0x001fe200078e000c */
[----:B------:R-:W-:Y:S01]  /*48c0*/  BSSY B1, `(.L_x_153) ;  /* 0x0000009000017945 */ /* 0x000fe20003800000 */
[----:B------:R-:W-:-:S04]  /*48d0*/  FMUL R5, R5, R88 ;  /* 0x0000005805057220 */ /* 0x000fc80000400000 */
[----:B------:R-:W-:-:S05]  /*48e0*/  FFMA R5, R86, R23, R5 ;  /* 0x0000001756057223 */ /* 0x000fca0000000005 */
[----:B------:R-:W-:-:S04]  /*48f0*/  F2FP.BF16.F32.PACK_AB R5, RZ, R5 ;  /* 0x00000005ff05723e */ /* 0x000fc800000010ff */
[----:B-1-3--:R-:W-:Y:S01]  /*4900*/  PRMT R6, R5, 0x7610, R6 ;  /* 0x0000761005067816 */ /* 0x00afe20000000006 */
[----:B------:R-:W-:-:S05]  /*4910*/  @P1 IMAD.MOV.U32 R5, RZ, RZ, R13 ;  /* 0x000000ffff051224 */ /* 0x000fca00078e000d */
[----:B------:R0:W-:Y:S01]  /*4920*/  @P1 STG.E.U16 desc[UR36][R4.64+0xf0], R6 ;  /* 0x0000f00604001986 */ /* 0x0001e2000c101524 */
[----:B------:R-:W-:Y:S05]  /*4930*/  @!P0 BRA `(.L_x_154) ;  /* 0x0000000000048947 */ /* 0x000fea0003800000 */
[----:B------:R1:W5:Y:S02]  /*4940*/  LDG.E.LTC128B.U16 R24, desc[UR36][R8.64+0xf2] ;  /* 0x0000f22408187981 */ /* 0x000364000c1e1520 */
.L_x_154:
[----:B------:R-:W-:Y:S05]  /*4950*/  BSYNC B1 ;  /* 0x0000000000017941 */ /* 0x000fea0003800000 */
.L_x_153:
[----:B------:R-:W-:Y:S05]  /*4960*/  @!P0 BRA `(.L_x_155) ;  /* 0x0000001000e88947 */ /* 0x000fea0003800000 */
[----:B-----5:R-:W-:-:S04]  /*4970*/  IMAD.U32 R3, R24, 0x10000, RZ ;  /* 0x0001000018037824 */ /* 0x020fc800078e00ff */
[----:B0-----:R-:W-:-:S04]  /*4980*/  FMUL R4, R3, R88 ;  /* 0x0000005803047220 */ /* 0x001fc80000400000 */
[----:B------:R-:W-:-:S05]  /*4990*/  FFMA R4, R87, R23, R4 ;  /* 0x0000001757047223 */ /* 0x000fca0000000004 */
[----:B------:R-:W-:-:S05]  /*49a0*/  F2FP.BF16.F32.PACK_AB R4, RZ, R4 ;  /* 0x00000004ff04723e */ /* 0x000fca00000010ff */
[----:B------:R3:W-:Y:S01]  /*49b0*/  STG.E.U16 desc[UR36][R12.64+0xf2], R4 ;  /* 0x0000f2040c007986 */ /* 0x0007e2000c101524 */
[----:B------:R-:W-:Y:S05]  /*49c0*/  BRA `(.L_x_155) ;  /* 0x0000001000d07947 */ /* 0x000fea0003800000 */
.L_x_30:
[----:B------:R-:W-:Y:S01]  /*49d0*/  ISETP.GT.AND P0, PT, R4, 0x1, PT ;  /* 0x000000010400780c */ /* 0x000fe20003f04270 */
[----:B------:R-:W-:Y:S01]  /*49e0*/  ULDC.64 UR4, c[0x0][0x5c0] ;  /* 0x0001700000047ab9 */ /* 0x000fe20000000a00 */
[-C--:B------:R-:W-:Y:S01]  /*49f0*/  FMUL R24, R24, R23.reuse ;  /* 0x0000001718187220 */ /* 0x080fe20000400000 */
[-C--:B------:R-:W-:Y:S01]  /*4a00*/  FMUL R25, R25, R23.reuse ;  /* 0x0000001719197220 */ /* 0x080fe20000400000 */
[----:B------:R-:W-:Y:S01]  /*4a10*/  ISETP.GT.AND P3, PT, R3, RZ, P0 ;  /* 0x000000ff0300720c */ /* 0x000fe20000764270 */
[-C--:B------:R-:W-:Y:S01]  /*4a20*/  FMUL R26, R26, R23.reuse ;  /* 0x000000171a1a7220 */ /* 0x080fe20000400000 */
[----:B------:R-:W-:Y:S01]  /*4a30*/  LEA R6, P4, R92, UR4, 0x1 ;  /* 0x000000045c067c11 */ /* 0x000fe2000f8808ff */
[-C--:B------:R-:W-:Y:S01]  /*4a40*/  FMUL R27, R27, R23.reuse ;  /* 0x000000171b1b7220 */ /* 0x080fe20000400000 */
[----:B------:R-:W-:Y:S01]  /*4a50*/  F2FP.BF16.F32.PACK_AB R24, RZ, R24 ;  /* 0x00000018ff18723e */ /* 0x000fe200000010ff */
[-C--:B------:R-:W-:Y:S01]  /*4a60*/  FMUL R28, R28, R23.reuse ;  /* 0x000000171c1c7220 */ /* 0x080fe20000400000 */
[----:B------:R-:W-:Y:S01]  /*4a70*/  LEA.HI.X R7, R92, UR5, R91, 0x1, P4 ;  /* 0x000000055c077c11 */ /* 0x000fe2000a0f0c5b */
[----:B------:R-:W-:Y:S01]  /*4a80*/  FMUL R29, R29, R23 ;  /* 0x000000171d1d7220 */ /* 0x000fe20000400000 */
[----:B------:R-:W-:Y:S01]  /*4a90*/  F2FP.BF16.F32.PACK_AB R25, RZ, R25 ;  /* 0x00000019ff19723e */ /* 0x000fe200000010ff */
[-C--:B------:R-:W-:Y:S01]  /*4aa0*/  FMUL R30, R30, R23.reuse ;  /* 0x000000171e1e7220 */ /* 0x080fe20000400000 */
[----:B------:R-:W-:Y:S01]  /*4ab0*/  SHF.L.U64.HI R99, R98, 0x4, R99 ;  /* 0x0000000462637819 */ /* 0x000fe20000010263 */
[----:B------:R-:W-:Y:S01]  /*4ac0*/  @P1 STG.E.U16 desc[UR36][R6.64], R24 ;  /* 0x0000001806001986 */ /* 0x000fe2000c101524 */
[----:B------:R-:W-:Y:S01]  /*4ad0*/  ISETP.GT.AND P1, PT, R4, 0x8, PT ;  /* 0x000000080400780c */ /* 0x000fe20003f24270 */
[-C--:B------:R-:W-:Y:S01]  /*4ae0*/  FMUL R31, R31, R23.reuse ;  /* 0x000000171f1f7220 */ /* 0x080fe20000400000 */
[C---:B------:R-:W-:Y:S01]  /*4af0*/  ISETP.GT.AND P4, PT, R3.reuse, 0x8, P0 ;  /* 0x000000080300780c */ /* 0x040fe20000784270 */
[----:B------:R-:W-:Y:S01]  /*4b00*/  @P3 STG.E.U16 desc[UR36][R6.64+0x2], R25 ;  /* 0x0000021906003986 */ /* 0x000fe2000c101524 */
[----:B------:R-:W-:Y:S01]  /*4b10*/  LEA R8, P3, R98, R6, 0x4 ;  /* 0x0000000662087211 */ /* 0x000fe200078620ff */
[-C--:B------:R-:W-:Y:S01]  /*4b20*/  FMUL R32, R32, R23.reuse ;  /* 0x0000001720207220 */ /* 0x080fe20000400000 */
[----:B------:R-:W-:Y:S01]  /*4b30*/  ISETP.GT.AND P2, PT, R3, 0x8, P2 ;  /* 0x000000080300780c */ /* 0x000fe20001744270 */
[-C--:B------:R-:W-:Y:S01]  /*4b40*/  FMUL R33, R33, R23.reuse ;  /* 0x0000001721217220 */ /* 0x080fe20000400000 */
[----:B------:R-:W-:Y:S01]  /*4b50*/  ISETP.GT.AND P0, PT, R4, 0x9, PT ;  /* 0x000000090400780c */ /* 0x000fe20003f04270 */
[----:B------:R-:W-:Y:S01]  /*4b60*/  IMAD.X R9, R99, 0x1, R7, P3 ;  /* 0x0000000163097824 */ /* 0x000fe200018e0607 */
[C---:B------:R-:W-:Y:S01]  /*4b70*/  ISETP.GT.AND P5, PT, R3.reuse, RZ, P1 ;  /* 0x000000ff0300720c */ /* 0x040fe20000fa4270 */
[-C--:B------:R-:W-:Y:S01]  /*4b80*/  FMUL R34, R34, R23.reuse ;  /* 0x0000001722227220 */ /* 0x080fe20000400000 */
[----:B------:R-:W-:Y:S01]  /*4b90*/  ISETP.GT.AND P3, PT, R3, RZ, P0 ;  /* 0x000000ff0300720c */ /* 0x000fe20000764270 */
[-C--:B------:R-:W-:Y:S01]  /*4ba0*/  FMUL R35, R35, R23.reuse ;  /* 0x0000001723237220 */ /* 0x080fe20000400000 */
[----:B------:R-:W-:Y:S01]  /*4bb0*/  F2FP.BF16.F32.PACK_AB R26, RZ, R26 ;  /* 0x0000001aff1a723e */ /* 0x000fe200000010ff */
[----:B------:R-:W-:Y:S01]  /*4bc0*/  FMUL R36, R36, R23 ;  /* 0x0000001724247220 */ /* 0x000fe20000400000 */
[----:B------:R-:W-:Y:S01]  /*4bd0*/  F2FP.BF16.F32.PACK_AB R27, RZ, R27 ;  /* 0x0000001bff1b723e */ /* 0x000fe200000010ff */
[----:B------:R-:W-:Y:S01]  /*4be0*/  FMUL R37, R37, R23 ;  /* 0x0000001725257220 */ /* 0x000fe20000400000 */
[----:B------:R-:W-:Y:S01]  /*4bf0*/  F2FP.BF16.F32.PACK_AB R28, RZ, R28 ;  /* 0x0000001cff1c723e */ /* 0x000fe200000010ff */
[----:B------:R-:W-:Y:S01]  /*4c00*/  @P2 STG.E.U16 desc[UR36][R8.64], R26 ;  /* 0x0000001a08002986 */ /* 0x000fe2000c101524 */
[----:B------:R-:W-:Y:S01]  /*4c10*/  F2FP.BF16.F32.PACK_AB R29, RZ, R29 ;  /* 0x0000001dff1d723e */ /* 0x000fe200000010ff */
[-C--:B------:R-:W-:Y:S01]  /*4c20*/  FMUL R38, R38, R23.reuse ;  /* 0x0000001726267220 */ /* 0x080fe20000400000 */
[----:B------:R-:W-:Y:S01]  /*4c30*/  ISETP.GT.AND P2, PT, R3, 0x8, P1 ;  /* 0x000000080300780c */ /* 0x000fe20000f44270 */
[----:B------:R-:W-:Y:S01]  /*4c40*/  @P4 STG.E.U16 desc[UR36][R8.64+0x2], R27 ;  /* 0x0000021b08004986 */ /* 0x000fe2000c101524 */
[----:B------:R-:W-:Y:S01]  /*4c50*/  ISETP.GT.AND P1, PT, R4, 0x10, PT ;  /* 0x000000100400780c */ /* 0x000fe20003f24270 */
[-C--:B------:R-:W-:Y:S01]  /*4c60*/  FMUL R39, R39, R23.reuse ;  /* 0x0000001727277220 */ /* 0x080fe20000400000 */
[----:B------:R-:W-:Y:S01]  /*4c70*/  F2FP.BF16.F32.PACK_AB R30, RZ, R30 ;  /* 0x0000001eff1e723e */ /* 0x000fe200000010ff */
[----:B------:R-:W-:Y:S01]  /*4c80*/  @P5 STG.E.U16 desc[UR36][R6.64+0x10], R28 ;  /* 0x0000101c06005986 */ /* 0x000fe2000c101524 */
[C---:B------:R-:W-:Y:S01]  /*4c90*/  ISETP.GT.AND P4, PT, R3.reuse, RZ, P1 ;  /* 0x000000ff0300720c */ /* 0x040fe20000f84270 */
[----:B------:R-:W-:Y:S01]  /*4ca0*/  FMUL R40, R40, R23 ;  /* 0x0000001728287220 */ /* 0x000fe20000400000 */
[----:B------:R-:W-:Y:S01]  /*4cb0*/  F2FP.BF16.F32.PACK_AB R31, RZ, R31 ;  /* 0x0000001fff1f723e */ /* 0x000fe200000010ff */
[----:B------:R-:W-:Y:S01]  /*4cc0*/  @P3 STG.E.U16 desc[UR36][R6.64+0x12], R29 ;  /* 0x0000121d06003986 */ /* 0x000fe2000c101524 */
[----:B------:R-:W-:Y:S01]  /*4cd0*/  ISETP.GT.AND P3, PT, R3, 0x8, P0 ;  /* 0x000000080300780c */ /* 0x000fe20000764270 */
[-C--:B------:R-:W-:Y:S01]  /*4ce0*/  FMUL R41, R41, R23.reuse ;  /* 0x0000001729297220 */ /* 0x080fe20000400000 */
[----:B------:R-:W-:Y:S01]  /*4cf0*/  ISETP.GT.AND P0, PT, R4, 0x11, PT ;  /* 0x000000110400780c */ /* 0x000fe20003f04270 */
[----:B------:R-:W-:Y:S01]  /*4d00*/  @P2 STG.E.U16 desc[UR36][R8.64+0x10], R30 ;  /* 0x0000101e08002986 */ /* 0x000fe2000c101524 */
[----:B------:R-:W-:Y:S01]  /*4d10*/  F2FP.BF16.F32.PACK_AB R32, RZ, R32 ;  /* 0x00000020ff20723e */ /* 0x000fe200000010ff */
[-C--:B------:R-:W-:Y:S01]  /*4d20*/  FMUL R42, R42, R23.reuse ;  /* 0x000000172a2a7220 */ /* 0x080fe20000400000 */
[----:B------:R-:W-:Y:S01]  /*4d30*/  ISETP.GT.AND P5, PT, R3, RZ, P0 ;  /* 0x000000ff0300720c */ /* 0x000fe200007a4270 */
[-C--:B------:R-:W-:Y:S01]  /*4d40*/  FMUL R43, R43, R23.reuse ;  /* 0x000000172b2b7220 */ /* 0x080fe20000400000 */
[----:B------:R-:W-:Y:S01]  /*4d50*/  ISETP.GT.AND P2, PT, R3, 0x8, P1 ;  /* 0x000000080300780c */ /* 0x000fe20000f44270 */
[-C--:B------:R-:W-:Y:S01]  /*4d60*/  FMUL R44, R44, R23.reuse ;  /* 0x000000172c2c7220 */ /* 0x080fe20000400000 */
[----:B------:R-:W-:Y:S01]  /*4d70*/  ISETP.GT.AND P1, PT, R4, 0x18, PT ;  /* 0x000000180400780c */ /* 0x000fe20003f24270 */
[----:B------:R-:W-:Y:S01]  /*4d80*/  FMUL R45, R45, R23 ;  /* 0x000000172d2d7220 */ /* 0x000fe20000400000 */
[----:B------:R-:W-:Y:S01]  /*4d90*/  F2FP.BF16.F32.PACK_AB R33, RZ, R33 ;  /* 0x00000021ff21723e */ /* 0x000fe200000010ff */
[----:B------:R-:W-:Y:S01]  /*4da0*/  @P3 STG.E.U16 desc[UR36][R8.64+0x12], R31 ;  /* 0x0000121f08003986 */ /* 0x000fe2000c101524 */
[C---:B------:R-:W-:Y:S01]  /*4db0*/  ISETP.GT.AND P3, PT, R3.reuse, 0x8, P0 ;  /* 0x000000080300780c */ /* 0x040fe20000764270 */
[-C--:B------:R-:W-:Y:S01]  /*4dc0*/  FMUL R46, R46, R23.reuse ;  /* 0x000000172e2e7220 */ /* 0x080fe20000400000 */
[----:B------:R-:W-:Y:S01]  /*4dd0*/  ISETP.GT.AND P0, PT, R4, 0x19, PT ;  /* 0x000000190400780c */ /* 0x000fe20003f04270 */
[----:B------:R-:W-:Y:S01]  /*4de0*/  @P4 STG.E.U16 desc[UR36][R6.64+0x20], R32 ;  /* 0x0000202006004986 */ /* 0x000fe2000c101524 */
[----:B------:R-:W-:Y:S01]  /*4df0*/  ISETP.GT.AND P4, PT, R3, RZ, P1 ;  /* 0x000000ff0300720c */ /* 0x000fe20000f84270 */
[-C--:B------:R-:W-:Y:S01]  /*4e00*/  FMUL R47, R47, R23.reuse ;  /* 0x000000172f2f7220 */ /* 0x080fe20000400000 */
[----:B------:R-:W-:Y:S01]  /*4e10*/  F2FP.BF16.F32.PACK_AB R34, RZ, R34 ;  /* 0x00000022ff22723e */ /* 0x000fe200000010ff */
[----:B------:R-:W-:Y:S01]  /*4e20*/  @P5 STG.E.U16 desc[UR36][R6.64+0x22], R33 ;  /* 0x0000222106005986 */ /* 0x000fe2000c101524 */
[----:B------:R-:W-:Y:S01]  /*4e30*/  ISETP.GT.AND P5, PT, R3, RZ, P0 ;  /* 0x000000ff0300720c */ /* 0x000fe200007a4270 */
[----:B------:R-:W-:Y:S01]  /*4e40*/  FMUL R48, R48, R23 ;  /* 0x0000001730307220 */ /* 0x000fe20000400000 */
[----:B------:R-:W-:Y:S01]  /*4e50*/  F2FP.BF16.F32.PACK_AB R35, RZ, R35 ;  /* 0x00000023ff23723e */ /* 0x000fe200000010ff */
[----:B------:R-:W-:Y:S01]  /*4e60*/  @P2 STG.E.U16 desc[UR36][R8.64+0x20], R34 ;  /* 0x0000202208002986 */ /* 0x000fe2000c101524 */
[----:B------:R-:W-:Y:S01]  /*4e70*/  F2FP.BF16.F32.PACK_AB R36, RZ, R36 ;  /* 0x00000024ff24723e */ /* 0x000fe200000010ff */
[-C--:B------:R-:W-:Y:S01]  /*4e80*/  FMUL R49, R49, R23.reuse ;  /* 0x0000001731317220 */ /* 0x080fe20000400000 */
[C---:B------:R-:W-:Y:S01]  /*4e90*/  ISETP.GT.AND P2, PT, R3.reuse, 0x8, P1 ;  /* 0x000000080300780c */ /* 0x040fe20000f44270 */
[----:B------:R-:W-:Y:S01]  /*4ea0*/  @P3 STG.E.U16 desc[UR36][R8.64+0x22], R35 ;  /* 0x0000222308003986 */ /* 0x000fe2000c101524 */
[----:B------:R-:W-:Y:S01]  /*4eb0*/  ISETP.GT.AND P1, PT, R4, 0x20, PT ;  /* 0x000000200400780c */ /* 0x000fe20003f24270 */
[----:B------:R-:W-:Y:S01]  /*4ec0*/  FMUL R50, R50, R23 ;  /* 0x0000001732327220 */ /* 0x000fe20000400000 */
[----:B------:R-:W-:Y:S01]  /*4ed0*/  F2FP.BF16.F32.PACK_AB R37, RZ, R37 ;  /* 0x00000025ff25723e */ /* 0x000fe200000010ff */
[----:B------:R-:W-:Y:S01]  /*4ee0*/  @P4 STG.E.U16 desc[UR36][R6.64+0x30], R36 ;  /* 0x0000302406004986 */ /* 0x000fe2000c101524 */
[----:B------:R-:W-:Y:S01]  /*4ef0*/  ISETP.GT.AND P3, PT, R3, 0x8, P0 ;  /* 0x000000080300780c */ /* 0x000fe20000764270 */
[-C--:B------:R-:W-:Y:S01]  /*4f00*/  FMUL R51, R51, R23.reuse ;  /* 0x0000001733337220 */ /* 0x080fe20000400000 */
[----:B------:R-:W-:Y:S01]  /*4f10*/  ISETP.GT.AND P0, PT, R4, 0x21, PT ;  /* 0x000000210400780c */ /* 0x000fe20003f04270 */
[----:B------:R-:W-:Y:S01]  /*4f20*/  @P5 STG.E.U16 desc[UR36][R6.64+0x32], R37 ;  /* 0x0000322506005986 */ /* 0x000fe2000c101524 */
[----:B------:R-:W-:Y:S01]  /*4f30*/  ISETP.GT.AND P4, PT, R3, RZ, P1 ;  /* 0x000000ff0300720c */ /* 0x000fe20000f84270 */
[-C--:B------:R-:W-:Y:S01]  /*4f40*/  FMUL R52, R52, R23.reuse ;  /* 0x0000001734347220 */ /* 0x080fe20000400000 */
[----:B------:R-:W-:Y:S01]  /*4f50*/  F2FP.BF16.F32.PACK_AB R38, RZ, R38 ;  /* 0x00000026ff26723e */ /* 0x000fe200000010ff */
[-C--:B------:R-:W-:Y:S01]  /*4f60*/  FMUL R53, R53, R23.reuse ;  /* 0x0000001735357220 */ /* 0x080fe20000400000 */
        /* <DEDUP_REMOVED lines=113> */
[----:B------:R-:W-:Y:S01]  /*5680*/  FMUL R87, R87, R23 ;  /* 0x0000001757577220 */ /* 0x000fe20000400000 */
[----:B------:R-:W-:Y:S01]  /*5690*/  ISETP.GT.AND P0, PT, R4, 0x51, PT ;  /* 0x000000510400780c */ /* 0x000fe20003f04270 */
[----:B------:R-:W-:Y:S01]  /*56a0*/  @P5 STG.E.U16 desc[UR36][R6.64+0x92], R61 ;  /* 0x0000923d06005986 */ /* 0x000fe2000c101524 */
[----:B------:R-:W-:-:S02]  /*56b0*/  ISETP.GT.AND P4, PT, R3, RZ, P1 ;  /* 0x000000ff0300720c */ /* 0x000fc40000f84270 */
[----:B------:R-:W-:Y:S02]  /*56c0*/  F2FP.BF16.F32.PACK_AB R62, RZ, R62 ;  /* 0x0000003eff3e723e */ /* 0x000fe400000010ff */
[C---:B------:R-:W-:Y:S02]  /*56d0*/  ISETP.GT.AND P5, PT, R3.reuse, RZ, P0 ;  /* 0x000000ff0300720c */ /* 0x040fe400007a4270 */
[----:B------:R-:W-:Y:S01]  /*56e0*/  F2FP.BF16.F32.PACK_AB R63, RZ, R63 ;  /* 0x0000003fff3f723e */ /* 0x000fe200000010ff */
[----:B------:R-:W-:Y:S01]  /*56f0*/  @P2 STG.E.U16 desc[UR36][R8.64+0x90], R62 ;  /* 0x0000903e08002986 */ /* 0x000fe2000c101524 */
[----:B------:R-:W-:Y:S02]  /*5700*/  F2FP.BF16.F32.PACK_AB R64, RZ, R64 ;  /* 0x00000040ff40723e */ /* 0x000fe400000010ff */
[----:B------:R-:W-:Y:S01]  /*5710*/  ISETP.GT.AND P2, PT, R3, 0x8, P1 ;  /* 0x000000080300780c */ /* 0x000fe20000f44270 */
[----:B------:R-:W-:Y:S01]  /*5720*/  @P3 STG.E.U16 desc[UR36][R8.64+0x92], R63 ;  /* 0x0000923f08003986 */ /* 0x000fe2000c101524 */
[----:B------:R-:W-:-:S02]  /*5730*/  ISETP.GT.AND P1, PT, R4, 0x58, PT ;  /* 0x000000580400780c */ /* 0x000fc40003f24270 */
[----:B------:R-:W-:Y:S01]  /*5740*/  F2FP.BF16.F32.PACK_AB R65, RZ, R65 ;  /* 0x00000041ff41723e */ /* 0x000fe200000010ff */
[----:B------:R-:W-:Y:S01]  /*5750*/  @P4 STG.E.U16 desc[UR36][R6.64+0xa0], R64 ;  /* 0x0000a04006004986 */ /* 0x000fe2000c101524 */
[C---:B------:R-:W-:Y:S02]  /*5760*/  ISETP.GT.AND P3, PT, R3.reuse, 0x8, P0 ;  /* 0x000000080300780c */ /* 0x040fe40000764270 */
[----:B------:R-:W-:Y:S01]  /*5770*/  ISETP.GT.AND P0, PT, R4, 0x59, PT ;  /* 0x000000590400780c */ /* 0x000fe20003f04270 */
[----:B------:R-:W-:Y:S01]  /*5780*/  @P5 STG.E.U16 desc[UR36][R6.64+0xa2], R65 ;  /* 0x0000a24106005986 */ /* 0x000fe2000c101524 */
[C---:B------:R-:W-:Y:S02]  /*5790*/  ISETP.GT.AND P4, PT, R3.reuse, RZ, P1 ;  /* 0x000000ff0300720c */ /* 0x040fe40000f84270 */
[----:B------:R-:W-:Y:S02]  /*57a0*/  F2FP.BF16.F32.PACK_AB R66, RZ, R66 ;  /* 0x00000042ff42723e */ /* 0x000fe400000010ff */
[----:B------:R-:W-:-:S02]  /*57b0*/  ISETP.GT.AND P5, PT, R3, RZ, P0 ;  /* 0x000000ff0300720c */ /* 0x000fc400007a4270 */
[----:B------:R-:W-:Y:S01]  /*57c0*/  F2FP.BF16.F32.PACK_AB R67, RZ, R67 ;  /* 0x00000043ff43723e */ /* 0x000fe200000010ff */
[----:B------:R-:W-:Y:S01]  /*57d0*/  @P2 STG.E.U16 desc[UR36][R8.64+0xa0], R66 ;  /* 0x0000a04208002986 */ /* 0x000fe2000c101524 */
[----:B------:R-:W-:Y:S02]  /*57e0*/  F2FP.BF16.F32.PACK_AB R68, RZ, R68 ;  /* 0x00000044ff44723e */ /* 0x000fe400000010ff */
[C---:B------:R-:W-:Y:S01]  /*57f0*/  ISETP.GT.AND P2, PT, R3.reuse, 0x8, P1 ;  /* 0x000000080300780c */ /* 0x040fe20000f44270 */
[----:B------:R-:W-:Y:S01]  /*5800*/  @P3 STG.E.U16 desc[UR36][R8.64+0xa2], R67 ;  /* 0x0000a24308003986 */ /* 0x000fe2000c101524 */
[----:B------:R-:W-:Y:S02]  /*5810*/  ISETP.GT.AND P1, PT, R4, 0x60, PT ;  /* 0x000000600400780c */ /* 0x000fe40003f24270 */
[----:B------:R-:W-:Y:S01]  /*5820*/  F2FP.BF16.F32.PACK_AB R69, RZ, R69 ;  /* 0x00000045ff45723e */ /* 0x000fe200000010ff */
[----:B------:R-:W-:Y:S01]  /*5830*/  @P4 STG.E.U16 desc[UR36][R6.64+0xb0], R68 ;  /* 0x0000b04406004986 */ /* 0x000fe2000c101524 */
[----:B------:R-:W-:-:S02]  /*5840*/  ISETP.GT.AND P3, PT, R3, 0x8, P0 ;  /* 0x000000080300780c */ /* 0x000fc40000764270 */
[----:B------:R-:W-:Y:S01]  /*5850*/  ISETP.GT.AND P0, PT, R4, 0x61, PT ;  /* 0x000000610400780c */ /* 0x000fe20003f04270 */
[----:B------:R-:W-:Y:S01]  /*5860*/  @P5 STG.E.U16 desc[UR36][R6.64+0xb2], R69 ;  /* 0x0000b24506005986 */ /* 0x000fe2000c101524 */
[C---:B------:R-:W-:Y:S02]  /*5870*/  ISETP.GT.AND P4, PT, R3.reuse, RZ, P1 ;  /* 0x000000ff0300720c */ /* 0x040fe40000f84270 */
[----:B------:R-:W-:Y:S02]  /*5880*/  ISETP.GT.AND P5, PT, R3, RZ, P0 ;  /* 0x000000ff0300720c */ /* 0x000fe400007a4270 */
[----:B------:R-:W-:Y:S02]  /*5890*/  F2FP.BF16.F32.PACK_AB R70, RZ, R70 ;  /* 0x00000046ff46723e */ /* 0x000fe400000010ff */
[----:B------:R-:W-:Y:S02]  /*58a0*/  F2FP.BF16.F32.PACK_AB R71, RZ, R71 ;  /* 0x00000047ff47723e */ /* 0x000fe400000010ff */
[----:B------:R-:W-:Y:S01]  /*58b0*/  F2FP.BF16.F32.PACK_AB R72, RZ, R72 ;  /* 0x00000048ff48723e */ /* 0x000fe200000010ff */
[----:B------:R-:W-:Y:S01]  /*58c0*/  @P2 STG.E.U16 desc[UR36][R8.64+0xb0], R70 ;  /* 0x0000b04608002986 */ /* 0x000fe2000c101524 */
[----:B------:R-:W-:-:S02]  /*58d0*/  F2FP.BF16.F32.PACK_AB R73, RZ, R73 ;  /* 0x00000049ff49723e */ /* 0x000fc400000010ff */
[C---:B------:R-:W-:Y:S01]  /*58e0*/  ISETP.GT.AND P1, PT, R3.reuse, 0x8, P1 ;  /* 0x000000080300780c */ /* 0x040fe20000f24270 */
[----:B------:R-:W-:Y:S01]  /*58f0*/  @P3 STG.E.U16 desc[UR36][R8.64+0xb2], R71 ;  /* 0x0000b24708003986 */ /* 0x000fe2000c101524 */
[C---:B------:R-:W-:Y:S02]  /*5900*/  ISETP.GT.AND P2, PT, R3.reuse, 0x8, P0 ;  /* 0x000000080300780c */ /* 0x040fe40000744270 */
[C---:B------:R-:W-:Y:S01]  /*5910*/  ISETP.GT.AND P0, PT, R4.reuse, 0x69, PT ;  /* 0x000000690400780c */ /* 0x040fe20003f04270 */
[----:B------:R-:W-:Y:S01]  /*5920*/  @P4 STG.E.U16 desc[UR36][R6.64+0xc0], R72 ;  /* 0x0000c04806004986 */ /* 0x000fe2000c101524 */
[----:B------:R-:W-:Y:S02]  /*5930*/  ISETP.GT.AND P4, PT, R4, 0x68, PT ;  /* 0x000000680400780c */ /* 0x000fe40003f84270 */
[----:B------:R-:W-:Y:S01]  /*5940*/  F2FP.BF16.F32.PACK_AB R74, RZ, R74 ;  /* 0x0000004aff4a723e */ /* 0x000fe200000010ff */
[----:B------:R-:W-:Y:S01]  /*5950*/  @P5 STG.E.U16 desc[UR36][R6.64+0xc2], R73 ;  /* 0x0000c24906005986 */ /* 0x000fe2000c101524 */
[----:B------:R-:W-:-:S02]  /*5960*/  ISETP.GT.AND P5, PT, R3, RZ, P4 ;  /* 0x000000ff0300720c */ /* 0x000fc400027a4270 */
[C---:B------:R-:W-:Y:S01]  /*5970*/  ISETP.GT.AND P3, PT, R3.reuse, RZ, P0 ;  /* 0x000000ff0300720c */ /* 0x040fe20000764270 */
[----:B------:R-:W-:Y:S01]  /*5980*/  @P1 STG.E.U16 desc[UR36][R8.64+0xc0], R74 ;  /* 0x0000c04a08001986 */ /* 0x000fe2000c101524 */
[----:B------:R-:W-:Y:S02]  /*5990*/  F2FP.BF16.F32.PACK_AB R75, RZ, R75 ;  /* 0x0000004bff4b723e */ /* 0x000fe400000010ff */
[----:B------:R-:W-:Y:S02]  /*59a0*/  F2FP.BF16.F32.PACK_AB R76, RZ, R76 ;  /* 0x0000004cff4c723e */ /* 0x000fe400000010ff */
[C---:B------:R-:W-:Y:S01]  /*59b0*/  ISETP.GT.AND P4, PT, R3.reuse, 0x8, P4 ;  /* 0x000000080300780c */ /* 0x040fe20002784270 */
[----:B------:R-:W-:Y:S01]  /*59c0*/  @P2 STG.E.U16 desc[UR36][R8.64+0xc2], R75 ;  /* 0x0000c24b08002986 */ /* 0x000fe2000c101524 */
[----:B------:R-:W-:Y:S02]  /*59d0*/  F2FP.BF16.F32.PACK_AB R77, RZ, R77 ;  /* 0x0000004dff4d723e */ /* 0x000fe400000010ff */
[----:B------:R-:W-:Y:S01]  /*59e0*/  ISETP.GT.AND P2, PT, R4, 0x71, PT ;  /* 0x000000710400780c */ /* 0x000fe20003f44270 */
[----:B------:R-:W-:Y:S01]  /*59f0*/  @P5 STG.E.U16 desc[UR36][R6.64+0xd0], R76 ;  /* 0x0000d04c06005986 */ /* 0x000fe2000c101524 */
[----:B------:R-:W-:-:S02]  /*5a00*/  ISETP.GT.AND P5, PT, R3, 0x8, P0 ;  /* 0x000000080300780c */ /* 0x000fc400007a4270 */
[C---:B------:R-:W-:Y:S01]  /*5a10*/  ISETP.GT.AND P1, PT, R4.reuse, 0x78, PT ;  /* 0x000000780400780c */ /* 0x040fe20003f24270 */
[----:B------:R-:W-:Y:S01]  /*5a20*/  @P3 STG.E.U16 desc[UR36][R6.64+0xd2], R77 ;  /* 0x0000d24d06003986 */ /* 0x000fe2000c101524 */
[C---:B------:R-:W-:Y:S02]  /*5a30*/  ISETP.GT.AND P3, PT, R4.reuse, 0x70, PT ;  /* 0x000000700400780c */ /* 0x040fe40003f64270 */
[----:B------:R-:W-:Y:S01]  /*5a40*/  ISETP.GT.AND P0, PT, R4, 0x79, PT ;  /* 0x000000790400780c */ /* 0x000fe20003f04270 */
[----:B------:R-:W-:Y:S01]  /*5a50*/  @P4 IMAD.MOV.U32 R4, RZ, RZ, R8 ;  /* 0x000000ffff044224 */ /* 0x000fe200078e0008 */
[----:B------:R-:W-:Y:S01]  /*5a60*/  F2FP.BF16.F32.PACK_AB R78, RZ, R78 ;  /* 0x0000004eff4e723e */ /* 0x000fe200000010ff */
[----:B------:R-:W-:Y:S01]  /*5a70*/  @P4 IMAD.MOV.U32 R5, RZ, RZ, R9 ;  /* 0x000000ffff054224 */ /* 0x000fe200078e0009 */
[----:B------:R-:W-:Y:S02]  /*5a80*/  F2FP.BF16.F32.PACK_AB R79, RZ, R79 ;  /* 0x0000004fff4f723e */ /* 0x000fe400000010ff */
[----:B------:R-:W-:-:S02]  /*5a90*/  F2FP.BF16.F32.PACK_AB R80, RZ, R80 ;  /* 0x00000050ff50723e */ /* 0x000fc400000010ff */
[----:B------:R0:W-:Y:S01]  /*5aa0*/  @P4 STG.E.U16 desc[UR36][R4.64+0xd0], R78 ;  /* 0x0000d04e04004986 */ /* 0x0001e2000c101524 */
[C---:B------:R-:W-:Y:S02]  /*5ab0*/  ISETP.GT.AND P4, PT, R3.reuse, RZ, P2 ;  /* 0x000000ff0300720c */ /* 0x040fe40001784270 */
[----:B------:R-:W-:Y:S02]  /*5ac0*/  F2FP.BF16.F32.PACK_AB R81, RZ, R81 ;  /* 0x00000051ff51723e */ /* 0x000fe400000010ff */
[----:B------:R-:W-:Y:S02]  /*5ad0*/  ISETP.GT.AND P2, PT, R3, 0x8, P2 ;  /* 0x000000080300780c */ /* 0x000fe40001744270 */
[----:B------:R-:W-:Y:S02]  /*5ae0*/  F2FP.BF16.F32.PACK_AB R82, RZ, R82 ;  /* 0x00000052ff52723e */ /* 0x000fe400000010ff */
[----:B------:R-:W-:Y:S02]  /*5af0*/  F2FP.BF16.F32.PACK_AB R83, RZ, R83 ;  /* 0x00000053ff53723e */ /* 0x000fe400000010ff */
[----:B------:R-:W-:Y:S01]  /*5b00*/  F2FP.BF16.F32.PACK_AB R84, RZ, R84 ;  /* 0x00000054ff54723e */ /* 0x000fe200000010ff */
[----:B0-----:R-:W-:Y:S01]  /*5b10*/  @P5 IMAD.MOV.U32 R4, RZ, RZ, R8 ;  /* 0x000000ffff045224 */ /* 0x001fe200078e0008 */
[----:B------:R-:W-:Y:S01]  /*5b20*/  F2FP.BF16.F32.PACK_AB R85, RZ, R85 ;  /* 0x00000055ff55723e */ /* 0x000fe200000010ff */
[----:B------:R-:W-:Y:S01]  /*5b30*/  @P5 IMAD.MOV.U32 R5, RZ, RZ, R9 ;  /* 0x000000ffff055224 */ /* 0x000fe200078e0009 */
[----:B------:R-:W-:-:S02]  /*5b40*/  F2FP.BF16.F32.PACK_AB R86, RZ, R86 ;  /* 0x00000056ff56723e */ /* 0x000fc400000010ff */
[----:B------:R-:W-:Y:S02]  /*5b50*/  F2FP.BF16.F32.PACK_AB R87, RZ, R87 ;  /* 0x00000057ff57723e */ /* 0x000fe400000010ff */
[----:B------:R0:W-:Y:S01]  /*5b60*/  @P5 STG.E.U16 desc[UR36][R4.64+0xd2], R79 ;  /* 0x0000d24f04005986 */ /* 0x0001e2000c101524 */
[C---:B------:R-:W-:Y:S02]  /*5b70*/  ISETP.GT.AND P5, PT, R3.reuse, RZ, P3 ;  /* 0x000000ff0300720c */ /* 0x040fe40001fa4270 */
[----:B------:R-:W-:-:S11]  /*5b80*/  ISETP.GT.AND P3, PT, R3, 0x8, P3 ;  /* 0x000000080300780c */ /* 0x000fd60001f64270 */
[----:B0-----:R-:W-:Y:S02]  /*5b90*/  @P5 IMAD.MOV.U32 R4, RZ, RZ, R6 ;  /* 0x000000ffff045224 */ /* 0x001fe400078e0006 */
[----:B------:R-:W-:-:S05]  /*5ba0*/  @P5 IMAD.MOV.U32 R5, RZ, RZ, R7 ;  /* 0x000000ffff055224 */ /* 0x000fca00078e0007 */
[----:B------:R0:W-:Y:S01]  /*5bb0*/  @P5 STG.E.U16 desc[UR36][R4.64+0xe0], R80 ;  /* 0x0000e05004005986 */ /* 0x0001e2000c101524 */
[C---:B------:R-:W-:Y:S02]  /*5bc0*/  ISETP.GT.AND P5, PT, R3.reuse, RZ, P0 ;  /* 0x000000ff0300720c */ /* 0x040fe400007a4270 */
[----:B------:R-:W-:Y:S01]  /*5bd0*/  ISETP.GT.AND P0, PT, R3, 0x8, P0 ;  /* 0x000000080300780c */ /* 0x000fe20000704270 */
[----:B0-----:R-:W-:Y:S02]  /*5be0*/  @P4 IMAD.MOV.U32 R4, RZ, RZ, R6 ;  /* 0x000000ffff044224 */ /* 0x001fe400078e0006 */
[----:B------:R-:W-:-:S05]  /*5bf0*/  @P4 IMAD.MOV.U32 R5, RZ, RZ, R7 ;  /* 0x000000ffff054224 */ /* 0x000fca00078e0007 */
[----:B------:R0:W-:Y:S01]  /*5c00*/  @P4 STG.E.U16 desc[UR36][R4.64+0xe2], R81 ;  /* 0x0000e25104004986 */ /* 0x0001e2000c101524 */
[C---:B------:R-:W-:Y:S02]  /*5c10*/  ISETP.GT.AND P4, PT, R3.reuse, RZ, P1 ;  /* 0x000000ff0300720c */ /* 0x040fe40000f84270 */
[----:B------:R-:W-:Y:S01]  /*5c20*/  ISETP.GT.AND P1, PT, R3, 0x8, P1 ;  /* 0x000000080300780c */ /* 0x000fe20000f24270 */
[----:B0-----:R-:W-:Y:S02]  /*5c30*/  @P3 IMAD.MOV.U32 R4, RZ, RZ, R8 ;  /* 0x000000ffff043224 */ /* 0x001fe400078e0008 */
[----:B------:R-:W-:-:S05]  /*5c40*/  @P3 IMAD.MOV.U32 R5, RZ, RZ, R9 ;  /* 0x000000ffff053224 */ /* 0x000fca00078e0009 */
[----:B------:R0:W-:Y:S02]  /*5c50*/  @P3 STG.E.U16 desc[UR36][R4.64+0xe0], R82 ;  /* 0x0000e05204003986 */ /* 0x0001e4000c101524 */
[----:B0-----:R-:W-:Y:S02]  /*5c60*/  @P2 IMAD.MOV.U32 R4, RZ, RZ, R8 ;  /* 0x000000ffff042224 */ /* 0x001fe400078e0008 */
[----:B------:R-:W-:-:S05]  /*5c70*/  @P2 IMAD.MOV.U32 R5, RZ, RZ, R9 ;  /* 0x000000ffff052224 */ /* 0x000fca00078e0009 */
[----:B------:R0:W-:Y:S02]  /*5c80*/  @P2 STG.E.U16 desc[UR36][R4.64+0xe2], R83 ;  /* 0x0000e25304002986 */ /* 0x0001e4000c101524 */
[----:B0-----:R-:W-:Y:S02]  /*5c90*/  @P4 IMAD.MOV.U32 R4, RZ, RZ, R6 ;  /* 0x000000ffff044224 */ /* 0x001fe400078e0006 */
[----:B------:R-:W-:-:S05]  /*5ca0*/  @P4 IMAD.MOV.U32 R5, RZ, RZ, R7 ;  /* 0x000000ffff054224 */ /* 0x000fca00078e0007 */
[----:B------:R0:W-:Y:S04]  /*5cb0*/  @P4 STG.E.U16 desc[UR36][R4.64+0xf0], R84 ;  /* 0x0000f05404004986 */ /* 0x0001e8000c101524 */
[----:B------:R1:W-:Y:S01]  /*5cc0*/  @P5 STG.E.U16 desc[UR36][R6.64+0xf2], R85 ;  /* 0x0000f25506005986 */ /* 0x0003e2000c101524 */
[----:B0-----:R-:W-:Y:S02]  /*5cd0*/  @P1 IMAD.MOV.U32 R4, RZ, RZ, R8 ;  /* 0x000000ffff041224 */ /* 0x001fe400078e0008 */
[----:B------:R-:W-:-:S05]  /*5ce0*/  @P1 IMAD.MOV.U32 R5, RZ, RZ, R9 ;  /* 0x000000ffff051224 */ /* 0x000fca00078e0009 */
[----:B------:R1:W-:Y:S04]  /*5cf0*/  @P1 STG.E.U16 desc[UR36][R4.64+0xf0], R86 ;  /* 0x0000f05604001986 */ /* 0x0003e8000c101524 */
[----:B------:R1:W-:Y:S02]  /*5d00*/  @P0 STG.E.U16 desc[UR36][R8.64+0xf2], R87 ;  /* 0x0000f25708000986 */ /* 0x0003e4000c101524 */
.L_x_155:
[----:B------:R-:W-:Y:S05]  /*5d10*/  BSYNC B0 ;  /* 0x0000000000007941 */ /* 0x000fea0003800000 */
.L_x_29:
[----:B------:R-:W-:Y:S01]  /*5d20*/  ULDC UR4, c[0x0][0xc] ;  /* 0x0000030000047ab9 */ /* 0x000fe20000000800 */
[----:B------:R-:W-:Y:S01]  /*5d30*/  ULDC UR5, c[0x0][0x10] ;  /* 0x0000040000057ab9 */ /* 0x000fe20000000800 */
[----:B------:R-:W0:Y:S01]  /*5d40*/  LDC R3, c[0x0][0x14] ;  /* 0x00000500ff037b82 */ /* 0x000e220000000800 */
[----:B------:R-:W-:Y:S01]  /*5d50*/  UIMAD.WIDE.U32 UR4, UR4, UR5, URZ ;  /* 0x00000005040472a5 */ /* 0x000fe2000f8e003f */
[----:B------:R-:W-:Y:S02]  /*5d60*/  IMAD.MOV.U32 R92, RZ, RZ, -0x1 ;  /* 0xffffffffff5c7424 */ /* 0x000fe400078e00ff */
[----:B------:R-:W-:-:S03]  /*5d70*/  IMAD.MOV.U32 R89, RZ, RZ, -0x1 ;  /* 0xffffffffff597424 */ /* 0x000fc600078e00ff */
[----:B0-----:R-:W-:-:S04]  /*5d80*/  IMAD.WIDE.U32 R16, R3, UR4, R16 ;  /* 0x0000000403107c25 */ /* 0x001fc8000f8e0010 */
[----:B------:R-:W-:Y:S01]  /*5d90*/  IMAD R3, R3, UR5, RZ ;  /* 0x0000000503037c24 */ /* 0x000fe2000f8e02ff */
[----:B------:R-:W-:Y:S02]  /*5da0*/  ULDC.64 UR4, c[0x0][0x650] ;  /* 0x0001940000047ab9 */ /* 0x000fe40000000a00 */
[----:B------:R-:W-:Y:S01]  /*5db0*/  ISETP.GE.U32.AND P0, PT, R16, UR4, PT ;  /* 0x0000000410007c0c */ /* 0x000fe2000bf06070 */
[--C-:B------:R-:W-:Y:S01]  /*5dc0*/  IMAD.IADD R17, R17, 0x1, R3.reuse ;  /* 0x0000000111117824 */ /* 0x100fe200078e0203 */
[----:B------:R-:W-:-:S04]  /*5dd0*/  PRMT R3, RZ, 0x7610, R3 ;  /* 0x00007610ff037816 */ /* 0x000fc80000000003 */
[----:B------:R-:W-:-:S13]  /*5de0*/  ISETP.GE.U32.AND.EX P0, PT, R17, UR5, PT, P0 ;  /* 0x0000000511007c0c */ /* 0x000fda000bf06100 */
[----:B------:R-:W-:Y:S05]  /*5df0*/  @P0 BRA `(.L_x_156) ;  /* 0x0000000400640947 */ /* 0x000fea0003800000 */
[----:B---3--:R-:W0:Y:S01]  /*5e00*/  S2R R12, SR_CTAID.X ;  /* 0x00000000000c7919 */ /* 0x008e220000002500 */
[----:B------:R-:W3:Y:S01]  /*5e10*/  LDC.64 R10, c[0x0][0x628] ;  /* 0x00018a00ff0a7b82 */ /* 0x000ee20000000a00 */
[----:B------:R-:W-:Y:S01]  /*5e20*/  ULDC UR4, c[0x0][0x150] ;  /* 0x0000540000047ab9 */ /* 0x000fe20000000800 */
[----:B-12-4-:R-:W-:Y:S01]  /*5e30*/  IMAD.MOV.U32 R8, RZ, RZ, R16 ;  /* 0x000000ffff087224 */ /* 0x016fe200078e0010 */
[----:B-----5:R-:W1:Y:S01]  /*5e40*/  S2R R24, SR_CTAID.Y ;  /* 0x0000000000187919 */ /* 0x020e620000002600 */
[----:B------:R-:W-:-:S04]  /*5e50*/  IMAD.MOV.U32 R9, RZ, RZ, R17 ;  /* 0x000000ffff097224 */ /* 0x000fc800078e0011 */
[----:B------:R-:W2:Y:S08]  /*5e60*/  LDC R21, c[0x0][0x144] ;  /* 0x00005100ff157b82 */ /* 0x000eb00000000800 */
[----:B------:R-:W4:Y:S08]  /*5e70*/  LDC R0, c[0x0][0x630] ;  /* 0x00018c00ff007b82 */ /* 0x000f300000000800 */
[----:B------:R-:W1:Y:S01]  /*5e80*/  LDC.64 R14, c[0x0][0x620] ;  /* 0x00018800ff0e7b82 */ /* 0x000e620000000a00 */
[----:B---3--:R-:W-:-:S04]  /*5e90*/  ISETP.NE.U32.AND P0, PT, R10, RZ, PT ;  /* 0x000000ff0a00720c */ /* 0x008fc80003f05070 */
[----:B------:R-:W-:Y:S02]  /*5ea0*/  ISETP.NE.AND.EX P0, PT, R11, RZ, PT, P0 ;  /* 0x000000ff0b00720c */ /* 0x000fe40003f05300 */
[----:B0-----:R-:W-:-:S05]  /*5eb0*/  I2FP.F32.U32 R3, R12 ;  /* 0x0000000c00037245 */ /* 0x001fca0000201000 */
[----:B------:R-:W-:-:S04]  /*5ec0*/  FMUL R3, R3, UR4 ;  /* 0x0000000403037c20 */ /* 0x000fc80008400000 */
[----:B------:R0:W3:Y:S02]  /*5ed0*/  F2I.U32.TRUNC.NTZ R20, R3 ;  /* 0x0000000300147305 */ /* 0x0000e4000020f000 */
[----:B--2-4-:R-:W-:Y:S05]  /*5ee0*/  @!P0 BRA `(.L_x_157) ;  /* 0x0000000000288947 */ /* 0x014fea0003800000 */
[----:B0-----:R-:W0:Y:S02]  /*5ef0*/  LDC R3, c[0x0][0x634] ;  /* 0x00018d00ff037b82 */ /* 0x001e240000000800 */
        /* <DEDUP_REMOVED lines=9> */
.L_x_157:
[----:B------:R-:W2:Y:S01]  /*5f90*/  LDC.64 R28, c[0x0][0x640] ;  /* 0x00019000ff1c7b82 */ /* 0x000ea20000000a00 */
[-CC-:B------:R-:W-:Y:S01]  /*5fa0*/  SHF.R.U64 R89, R8, R0.reuse, R9.reuse ;  /* 0x0000000008597219 */ /* 0x180fe20000001209 */
[----:B---3--:R-:W-:Y:S01]  /*5fb0*/  IMAD.MOV R20, RZ, RZ, -R20 ;  /* 0x000000ffff147224 */ /* 0x008fe200078e0a14 */
[----:B------:R-:W-:Y:S01]  /*5fc0*/  SHF.R.U32.HI R0, RZ, R0, R9 ;  /* 0x00000000ff007219 */ /* 0x000fe20000011609 */
[----:B------:R-:W-:Y:S01]  /*5fd0*/  ULDC UR4, c[0x0][0x154] ;  /* 0x0000550000047ab9 */ /* 0x000fe20000000800 */
[----:B0-----:R-:W-:Y:S01]  /*5fe0*/  IADD3 R3, P0, RZ, -R89, RZ ;  /* 0x80000059ff037210 */ /* 0x001fe20007f1e0ff */
[----:B------:R-:W-:Y:S02]  /*5ff0*/  IMAD R21, R21, R20, R12 ;  /* 0x0000001415157224 */ /* 0x000fe400078e020c */
[----:B------:R-:W0:Y:S01]  /*6000*/  LDC R6, c[0x0][0x618] ;  /* 0x00018600ff067b82 */ /* 0x000e220000000800 */
[----:B------:R-:W-:Y:S02]  /*6010*/  IMAD.MOV.U32 R7, RZ, RZ, 0x1 ;  /* 0x00000001ff077424 */ /* 0x000fe400078e00ff */
[----:B------:R-:W-:-:S04]  /*6020*/  IMAD.X R5, RZ, RZ, ~R0, P0 ;  /* 0x000000ffff057224 */ /* 0x000fc800000e0e00 */
[-C--:B-1----:R-:W-:Y:S01]  /*6030*/  IMAD R0, R5, R14.reuse, RZ ;  /* 0x0000000e05007224 */ /* 0x082fe200078e02ff */
[----:B------:R-:W1:Y:S01]  /*6040*/  LDC R8, c[0x0][0x608] ;  /* 0x00018200ff087b82 */ /* 0x000e620000000800 */
[----:B------:R-:W-:-:S04]  /*6050*/  IMAD.WIDE.U32 R4, R3, R14, R16 ;  /* 0x0000000e03047225 */ /* 0x000fc800078e0010 */
[----:B------:R-:W-:Y:S01]  /*6060*/  IMAD R3, R3, R15, R0 ;  /* 0x0000000f03037224 */ /* 0x000fe200078e0200 */
[----:B------:R-:W-:Y:S02]  /*6070*/  I2FP.F32.U32 R0, R24 ;  /* 0x0000001800007245 */ /* 0x000fe40000201000 */
[----:B------:R-:W3:Y:S01]  /*6080*/  LDC R26, c[0x0][0x658] ;  /* 0x00019600ff1a7b82 */ /* 0x000ee20000000800 */
[----:B------:R-:W-:Y:S01]  /*6090*/  IMAD.IADD R3, R5, 0x1, R3 ;  /* 0x0000000105037824 */ /* 0x000fe200078e0203 */
[----:B--2---:R-:W-:Y:S01]  /*60a0*/  ISETP.NE.U32.AND P0, PT, R28, RZ, PT ;  /* 0x000000ff1c00720c */ /* 0x004fe20003f05070 */
[----:B------:R-:W-:Y:S01]  /*60b0*/  FMUL R0, R0, UR4 ;  /* 0x0000000400007c20 */ /* 0x000fe20008400000 */
[----:B------:R-:W-:Y:S02]  /*60c0*/  IMAD.MOV.U32 R5, RZ, RZ, -0x1 ;  /* 0xffffffffff057424 */ /* 0x000fe400078e00ff */
[----:B------:R-:W-:Y:S01]  /*60d0*/  ISETP.NE.AND.EX P0, PT, R29, RZ, PT, P0 ;  /* 0x000000ff1d00720c */ /* 0x000fe20003f05300 */
[----:B------:R2:W4:Y:S01]  /*60e0*/  F2I.U32.TRUNC.NTZ R13, R0 ;  /* 0x00000000000d7305 */ /* 0x000522000020f000 */
[----:B------:R-:W2:Y:S01]  /*60f0*/  LDC R15, c[0x0][0x148] ;  /* 0x00005200ff0f7b82 */ /* 0x000ea20000000800 */
[----:B0-----:R-:W-:-:S02]  /*6100*/  SHF.R.U64 R12, R4, R6, R3 ;  /* 0x00000006040c7219 */ /* 0x001fc40000001203 */
[----:B------:R-:W-:-:S05]  /*6110*/  SHF.R.U32.HI R3, RZ, R6, R3 ;  /* 0x00000006ff037219 */ /* 0x000fca0000011603 */
[----:B------:R-:W0:Y:S01]  /*6120*/  LDC R20, c[0x0][0x600] ;  /* 0x00018000ff147b82 */ /* 0x000e220000000800 */
[-CC-:B-1----:R-:W-:Y:S02]  /*6130*/  SHF.R.U64 R10, R12, R8.reuse, R3.reuse ;  /* 0x000000080c0a7219 */ /* 0x182fe40000001203 */
[----:B------:R-:W-:-:S05]  /*6140*/  SHF.R.U32.HI R3, RZ, R8, R3 ;  /* 0x00000008ff037219 */ /* 0x000fca0000011603 */
[----:B------:R-:W1:Y:S01]  /*6150*/  LDC R27, c[0x0][0x648] ;  /* 0x00019200ff1b7b82 */ /* 0x000e620000000800 */
[-C--:B---3--:R-:W-:Y:S02]  /*6160*/  SHF.L.U32 R4, R5, R26.reuse, RZ ;  /* 0x0000001a05047219 */ /* 0x088fe400000006ff */
[-CC-:B------:R-:W-:Y:S02]  /*6170*/  SHF.R.U64 R14, R10, R26.reuse, R3.reuse ;  /* 0x0000001a0a0e7219 */ /* 0x180fe40000001203 */
[----:B------:R-:W-:Y:S02]  /*6180*/  SHF.R.U32.HI R5, RZ, R26, R3 ;  /* 0x0000001aff057219 */ /* 0x000fe40000011603 */
[----:B------:R-:W-:Y:S01]  /*6190*/  LOP3.LUT R25, RZ, R4, RZ, 0x33, !PT ;  /* 0x00000004ff197212 */ /* 0x000fe200078e33ff */
[----:B------:R-:W3:Y:S01]  /*61a0*/  LDC R30, c[0x0][0x638] ;  /* 0x00018e00ff1e7b82 */ /* 0x000ee20000000800 */
[----:B------:R-:W-:Y:S01]  /*61b0*/  SHF.L.U32 R26, R7, R26, RZ ;  /* 0x0000001a071a7219 */ /* 0x000fe200000006ff */
[----:B------:R-:W-:-:S06]  /*61c0*/  IMAD.MOV.U32 R4, RZ, RZ, R14 ;  /* 0x000000ffff047224 */ /* 0x000fcc00078e000e */
[----:B------:R-:W0:Y:S01]  /*61d0*/  LDC R31, c[0x0][0x610] ;  /* 0x00018400ff1f7b82 */ /* 0x000e220000000800 */
[----:B----4-:R-:W-:Y:S05]  /*61e0*/  @!P0 BRA `(.L_x_158) ;  /* 0x0000000000288947 */ /* 0x010fea0003800000 */
[----:B------:R-:W4:Y:S02]  /*61f0*/  LDC R3, c[0x0][0x64c] ;  /* 0x00019300ff037b82 */ /* 0x000f240000000800 */
[----:B----4-:R-:W-:-:S05]  /*6200*/  IADD3 R3, P0, R14, R3, RZ ;  /* 0x000000030e037210 */ /* 0x010fca0007f1e0ff */
        /* <DEDUP_REMOVED lines=8> */
.L_x_158:
[----:B------:R-:W-:Y:S01]  /*6290*/  ISETP.NE.AND P0, PT, R2, 0x1, PT ;  /* 0x000000010200780c */ /* 0x000fe20003f05270 */
[----:B0-----:R-:W-:Y:S01]  /*62a0*/  VIADD R7, R20, 0xffffffff ;  /* 0xffffffff14077836 */ /* 0x001fe20000000000 */
[----:B-12---:R-:W-:Y:S01]  /*62b0*/  SHF.R.U64 R0, R4, R27, R5 ;  /* 0x0000001b04007219 */ /* 0x006fe20000001205 */
[----:B------:R-:W-:Y:S01]  /*62c0*/  IMAD.MOV R13, RZ, RZ, -R13 ;  /* 0x000000ffff0d7224 */ /* 0x000fe200078e0a0d */
[----:B------:R-:W-:Y:S01]  /*62d0*/  LOP3.LUT R5, R10, R25, RZ, 0xc0, !PT ;  /* 0x000000190a057212 */ /* 0x000fe200078ec0ff */
[----:B------:R-:W-:Y:S01]  /*62e0*/  IMAD.MOV.U32 R4, RZ, RZ, 0x1 ;  /* 0x00000001ff047424 */ /* 0x000fe200078e00ff */
[----:B------:R-:W-:Y:S01]  /*62f0*/  LOP3.LUT R12, R12, R7, RZ, 0xc0, !PT ;  /* 0x000000070c0c7212 */ /* 0x000fe200078ec0ff */
[----:B------:R-:W-:Y:S02]  /*6300*/  IMAD.MOV R3, RZ, RZ, -R0 ;  /* 0x000000ffff037224 */ /* 0x000fe400078e0a00 */
[----:B------:R-:W-:Y:S02]  /*6310*/  IMAD R0, R26, R0, R5 ;  /* 0x000000001a007224 */ /* 0x000fe400078e0205 */
[----:B---3--:R-:W-:-:S02]  /*6320*/  IMAD R3, R3, R30, R14 ;  /* 0x0000001e03037224 */ /* 0x008fc400078e020e */
[----:B------:R-:W-:Y:S02]  /*6330*/  @P0 IMAD R21, R15, R13, R24 ;  /* 0x0000000d0f150224 */ /* 0x000fe400078e0218 */
[----:B------:R-:W-:Y:S01]  /*6340*/  IMAD R5, R3, R20, R12 ;  /* 0x0000001403057224 */ /* 0x000fe200078e020c */
[----:B------:R-:W-:Y:S01]  /*6350*/  PRMT R3, R4, 0x7610, R3 ;  /* 0x0000761004037816 */ /* 0x000fe20000000003 */
[----:B------:R-:W-:-:S05]  /*6360*/  IMAD R0, R0, R31, R21 ;  /* 0x0000001f00007224 */ /* 0x000fca00078e0215 */
[----:B------:R-:W-:Y:S02]  /*6370*/  SEL R92, R5, R0, !P0 ;  /* 0x00000000055c7207 */ /* 0x000fe40004000000 */
[----:B------:R-:W-:-:S07]  /*6380*/  SEL R0, R0, R5, !P0 ;  /* 0x0000000500007207 */ /* 0x000fce0004000000 */
.L_x_156:
[----:B------:R-:W-:Y:S01]  /*6390*/  LOP3.LUT P0, RZ, R3, 0xff, RZ, 0xc0, !PT ;  /* 0x000000ff03ff7812 */ /* 0x000fe2000780c0ff */
[----:B------:R-:W-:-:S12]  /*63a0*/  IMAD.MOV.U32 R91, RZ, RZ, R0 ;  /* 0x000000ffff5b7224 */ /* 0x000fd800078e0000 */
[----:B------:R-:W-:Y:S05]  /*63b0*/  @P0 BRA `(.L_x_159) ;  /* 0xffffffac00380947 */ /* 0x000fea000383ffff */
[----:B------:R-:W-:Y:S05]  /*63c0*/  EXIT ;  /* 0x000000000000794d */ /* 0x000fea0003800000 */
.L_x_4:
[----:B0-----:R-:W-:Y:S01]  /*63d0*/  ULDC.64 UR4, c[0x0][0x650] ;  /* 0x0001940000047ab9 */ /* 0x001fe20000000a00 */
        /* <DEDUP_REMOVED lines=25> */
.L_x_161:
[--C-:B------:R-:W-:Y:S01]  /*6570*/  SHF.R.U64 R12, R10, R14, R11.reuse ;  /* 0x0000000e0a0c7219 */ /* 0x100fe2000000120b */
[----:B------:R-:W0:Y:S01]  /*6580*/  LDC R22, c[0x0][0x618] ;  /* 0x00018600ff167b82 */ /* 0x000e220000000800 */
[----:B------:R-:W-:Y:S01]  /*6590*/  I2FP.F32.U32 R6, R4 ;  /* 0x0000000400067245 */ /* 0x000fe20000201000 */
[----:B------:R-:W-:Y:S01]  /*65a0*/  ULDC UR4, c[0x0][0x150] ;  /* 0x0000540000047ab9 */ /* 0x000fe20000000800 */
[----:B------:R-:W-:Y:S02]  /*65b0*/  SHF.R.U32.HI R5, RZ, R14, R11 ;  /* 0x0000000eff057219 */ /* 0x000fe4000001160b */
[----:B------:R-:W-:Y:S01]  /*65c0*/  IADD3 R9, P0, RZ, -R12, RZ ;  /* 0x8000000cff097210 */ /* 0x000fe20007f1e0ff */
[----:B------:R-:W-:Y:S01]  /*65d0*/  FMUL R11, R6, UR4 ;  /* 0x00000004060b7c20 */ /* 0x000fe20008400000 */
[----:B------:R-:W-:Y:S01]  /*65e0*/  ULDC UR4, c[0x0][0x154] ;  /* 0x0000550000047ab9 */ /* 0x000fe20000000800 */
[----:B------:R-:W1:Y:S02]  /*65f0*/  LDC.64 R24, c[0x0][0x640] ;  /* 0x00019000ff187b82 */ /* 0x000e640000000a00 */
[----:B------:R-:W-:-:S02]  /*6600*/  IMAD.X R5, RZ, RZ, ~R5, P0 ;  /* 0x000000ffff057224 */ /* 0x000fc400000e0e05 */
[----:B------:R-:W2:Y:S01]  /*6610*/  F2I.U32.TRUNC.NTZ R11, R11 ;  /* 0x0000000b000b7305 */ /* 0x000ea2000020f000 */
[----:B------:R-:W-:-:S03]  /*6620*/  IMAD.WIDE.U32 R6, R9, R20, R16 ;  /* 0x0000001409067225 */ /* 0x000fc600078e0010 */
[----:B------:R-:W3:Y:S01]  /*6630*/  LDC R13, c[0x0][0x144] ;  /* 0x00005100ff0d7b82 */ /* 0x000ee20000000800 */
[----:B------:R-:W-:-:S04]  /*6640*/  IMAD R8, R5, R20, RZ ;  /* 0x0000001405087224 */ /* 0x000fc800078e02ff */
[----:B------:R-:W-:Y:S02]  /*6650*/  IMAD R5, R9, R21, R8 ;  /* 0x0000001509057224 */ /* 0x000fe400078e0208 */
[----:B------:R-:W-:Y:S01]  /*6660*/  IMAD.MOV.U32 R8, RZ, RZ, -0x1 ;  /* 0xffffffffff087424 */ /* 0x000fe200078e00ff */
[----:B------:R-:W4:Y:S01]  /*6670*/  LDC R14, c[0x0][0x608] ;  /* 0x00018200ff0e7b82 */ /* 0x000f220000000800 */
[----:B------:R-:W-:Y:S01]  /*6680*/  IMAD.IADD R5, R7, 0x1, R5 ;  /* 0x0000000107057824 */ /* 0x000fe200078e0205 */
[----:B------:R-:W-:-:S04]  /*6690*/  I2FP.F32.U32 R7, R3 ;  /* 0x0000000300077245 */ /* 0x000fc80000201000 */
[-C--:B0-----:R-:W-:Y:S01]  /*66a0*/  SHF.R.U64 R10, R6, R22.reuse, R5 ;  /* 0x00000016060a7219 */ /* 0x081fe20000001205 */
[----:B--2---:R-:W-:Y:S01]  /*66b0*/  IMAD.MOV R6, RZ, RZ, -R11 ;  /* 0x000000ffff067224 */ /* 0x004fe200078e0a0b */
[----:B------:R-:W0:Y:S01]  /*66c0*/  LDC R9, c[0x0][0x658] ;  /* 0x00019600ff097b82 */ /* 0x000e220000000800 */
[----:B-1----:R-:W-:Y:S01]  /*66d0*/  ISETP.NE.U32.AND P0, PT, R24, RZ, PT ;  /* 0x000000ff1800720c */ /* 0x002fe20003f05070 */
[----:B------:R-:W-:Y:S01]  /*66e0*/  FMUL R7, R7, UR4 ;  /* 0x0000000407077c20 */ /* 0x000fe20008400000 */
[----:B------:R-:W-:Y:S02]  /*66f0*/  SHF.R.U32.HI R5, RZ, R22, R5 ;  /* 0x00000016ff057219 */ /* 0x000fe40000011605 */
[----:B------:R-:W-:-:S03]  /*6700*/  ISETP.NE.AND.EX P0, PT, R25, RZ, PT, P0 ;  /* 0x000000ff1900720c */ /* 0x000fc60003f05300 */
[----:B------:R-:W1:Y:S01]  /*6710*/  LDC R20, c[0x0][0x148] ;  /* 0x00005200ff147b82 */ /* 0x000e620000000800 */
[----:B---3--:R-:W-:Y:S02]  /*6720*/  IMAD R23, R13, R6, R4 ;  /* 0x000000060d177224 */ /* 0x008fe400078e0204 */
[----:B------:R-:W-:-:S05]  /*6730*/  IMAD.MOV.U32 R6, RZ, RZ, 0x1 ;  /* 0x00000001ff067424 */ /* 0x000fca00078e00ff */
[----:B------:R-:W2:Y:S01]  /*6740*/  LDC R21, c[0x0][0x600] ;  /* 0x00018000ff157b82 */ /* 0x000ea20000000800 */
[-CC-:B----4-:R-:W-:Y:S02]  /*6750*/  SHF.R.U64 R13, R10, R14.reuse, R5.reuse ;  /* 0x0000000e0a0d7219 */ /* 0x190fe40000001205 */
[----:B------:R-:W-:Y:S02]  /*6760*/  SHF.R.U32.HI R4, RZ, R14, R5 ;  /* 0x0000000eff047219 */ /* 0x000fe40000011605 */
[----:B------:R3:W4:Y:S03]  /*6770*/  F2I.U32.TRUNC.NTZ R14, R7 ;  /* 0x00000007000e7305 */ /* 0x000726000020f000 */
[----:B------:R-:W1:Y:S01]  /*6780*/  LDC R26, c[0x0][0x648] ;  /* 0x00019200ff1a7b82 */ /* 0x000e620000000800 */
[-C--:B0-----:R-:W-:Y:S02]  /*6790*/  SHF.R.U64 R15, R13, R9.reuse, R4 ;  /* 0x000000090d0f7219 */ /* 0x081fe40000001204 */
[----:B------:R-:W-:-:S02]  /*67a0*/  SHF.L.U32 R8, R8, R9, RZ ;  /* 0x0000000908087219 */ /* 0x000fc400000006ff */
[-C--:B------:R-:W-:Y:S01]  /*67b0*/  SHF.R.U32.HI R5, RZ, R9.reuse, R4 ;  /* 0x00000009ff057219 */ /* 0x080fe20000011604 */
[----:B------:R-:W-:Y:S01]  /*67c0*/  IMAD.MOV.U32 R4, RZ, RZ, R15 ;  /* 0x000000ffff047224 */ /* 0x000fe200078e000f */
[----:B------:R-:W-:Y:S01]  /*67d0*/  SHF.L.U32 R22, R6, R9, RZ ;  /* 0x0000000906167219 */ /* 0x000fe200000006ff */
[----:B------:R-:W0:Y:S01]  /*67e0*/  LDC R27, c[0x0][0x638] ;  /* 0x00018e00ff1b7b82 */ /* 0x000e220000000800 */
[----:B------:R-:W-:-:S07]  /*67f0*/  LOP3.LUT R28, RZ, R8, RZ, 0x33, !PT ;  /* 0x00000008ff1c7212 */ /* 0x000fce00078e33ff */
        /* <DEDUP_REMOVED lines=12> */
.L_x_162:
[----:B------:R-:W-:Y:S01]  /*68c0*/  ISETP.NE.AND P0, PT, R2, 0x1, PT ;  /* 0x000000010200780c */ /* 0x000fe20003f05270 */
[----:B--2---:R-:W-:Y:S01]  /*68d0*/  VIADD R7, R21, 0xffffffff ;  /* 0xffffffff15077836 */ /* 0x004fe20000000000 */
[----:B-1----:R-:W-:Y:S01]  /*68e0*/  SHF.R.U64 R5, R4, R26, R5 ;  /* 0x0000001a04057219 */ /* 0x002fe20000001205 */
[----:B------:R-:W-:Y:S01]  /*68f0*/  IMAD.MOV R14, RZ, RZ, -R14 ;  /* 0x000000ffff0e7224 */ /* 0x000fe200078e0a0e */
[----:B------:R-:W-:Y:S01]  /*6900*/  LOP3.LUT R4, R13, R28, RZ, 0xc0, !PT ;  /* 0x0000001c0d047212 */ /* 0x000fe200078ec0ff */
[----:B------:R-:W-:Y:S01]  /*6910*/  IMAD.MOV.U32 R8, RZ, RZ, R12 ;  /* 0x000000ffff087224 */ /* 0x000fe200078e000c */
[----:B------:R-:W-:Y:S01]  /*6920*/  LOP3.LUT R10, R10, R7, RZ, 0xc0, !PT ;  /* 0x000000070a0a7212 */ /* 0x000fe200078ec0ff */
[----:B------:R-:W-:Y:S02]  /*6930*/  IMAD.MOV R6, RZ, RZ, -R5 ;  /* 0x000000ffff067224 */ /* 0x000fe400078e0a05 */
[----:B------:R-:W-:-:S04]  /*6940*/  IMAD R4, R22, R5, R4 ;  /* 0x0000000516047224 */ /* 0x000fc800078e0204 */
[----:B------:R-:W-:Y:S02]  /*6950*/  @P0 IMAD R23, R20, R14, R3 ;  /* 0x0000000e14170224 */ /* 0x000fe400078e0203 */
[----:B0-----:R-:W-:Y:S02]  /*6960*/  IMAD R3, R6, R27, R15 ;  /* 0x0000001b06037224 */ /* 0x001fe400078e020f */
[----:B------:R-:W-:Y:S02]  /*6970*/  IMAD R7, R4, R29, R23 ;  /* 0x0000001d04077224 */ /* 0x000fe400078e0217 */
[----:B------:R-:W-:Y:S02]  /*6980*/  IMAD R4, R3, R21, R10 ;  /* 0x0000001503047224 */ /* 0x000fe400078e020a */
[----:B------:R-:W-:-:S03]  /*6990*/  IMAD.MOV.U32 R6, RZ, RZ, 0x1 ;  /* 0x00000001ff067424 */ /* 0x000fc600078e00ff */
[----:B------:R-:W-:Y:S02]  /*69a0*/  SEL R9, R4, R7, !P0 ;  /* 0x0000000704097207 */ /* 0x000fe40004000000 */
[----:B------:R-:W-:-:S07]  /*69b0*/  SEL R7, R7, R4, !P0 ;  /* 0x0000000407077207 */ /* 0x000fce0004000000 */
.L_x_160:
[----:B------:R-:W-:-:S08]  /*69c0*/  NOP ;  /* 0x0000000000007918 */ /* 0x000fd00000000000 */
[----:B------:R-:W0:-:S00]  /*69d0*/  USETMAXREG.DEALLOC.CTAPOOL 0x28 ;  /* 0x00000028000079c8 */ /* 0x000e0000080e0500 */
[----:B0-----:R-:W-:-:S13]  /*69e0*/  ISETP.NE.AND P0, PT, R0, RZ, PT ;  /* 0x000000ff0000720c */ /* 0x001fda0003f05270 */
[----:B------:R-:W-:Y:S05]  /*69f0*/  @P0 EXIT ;  /* 0x000000000000094d */ /* 0x000fea0003800000 */
[----:B------:R-:W-:Y:S01]  /*6a00*/  LOP3.LUT P0, RZ, R6, 0xff, RZ, 0xc0, !PT ;  /* 0x000000ff06ff7812 */ /* 0x000fe2000780c0ff */
[----:B------:R-:W-:Y:S02]  /*6a10*/  IMAD.MOV.U32 R0, RZ, RZ, 0x1 ;  /* 0x00000001ff007424 */ /* 0x000fe400078e00ff */
[----:B------:R-:W-:-:S10]  /*6a20*/  IMAD.MOV.U32 R12, RZ, RZ, RZ ;  /* 0x000000ffff0c7224 */ /* 0x000fd400078e00ff */
[----:B------:R-:W-:Y:S05]  /*6a30*/  @!P0 BRA `(.L_x_163) ;  /* 0x0000000c002c8947 */ /* 0x000fea0003800000 */
[----:B------:R-:W0:Y:S01]  /*6a40*/  LDC R0, c[0x0][0x28c] ;  /* 0x0000a300ff007b82 */ /* 0x000e220000000800 */
[----:B------:R-:W-:Y:S01]  /*6a50*/  ULDC UR5, c[0x0][0x600] ;  /* 0x0001800000057ab9 */ /* 0x000fe20000000800 */
[----:B------:R-:W-:Y:S01]  /*6a60*/  ULDC UR4, c[0x0][0xc] ;  /* 0x0000030000047ab9 */ /* 0x000fe20000000800 */
[----:B------:R-:W-:Y:S01]  /*6a70*/  UIADD3 UR16, UR5, -0x1, URZ ;  /* 0xffffffff05107890 */ /* 0x000fe2000fffe03f */
[C---:B------:R-:W-:Y:S01]  /*6a80*/  LOP3.LUT P2, RZ, R18.reuse, 0x7f, RZ, 0xc0, !PT ;  /* 0x0000007f12ff7812 */ /* 0x040fe2000784c0ff */
[----:B------:R-:W-:Y:S01]  /*6a90*/  ULDC UR6, c[0x0][0x658] ;  /* 0x0001960000067ab9 */ /* 0x000fe20000000800 */
[----:B------:R-:W-:Y:S01]  /*6aa0*/  ULDC UR5, c[0x0][0x10] ;  /* 0x0000040000057ab9 */ /* 0x000fe20000000800 */
[----:B------:R-:W-:Y:S01]  /*6ab0*/  UMOV UR7, 0xffffffff ;  /* 0xffffffff00077882 */ /* 0x000fe20000000000 */
[----:B------:R-:W-:Y:S01]  /*6ac0*/  UMOV UR8, 0x1 ;  /* 0x0000000100087882 */ /* 0x000fe20000000000 */
[----:B------:R-:W-:Y:S01]  /*6ad0*/  UIMAD.WIDE.U32 UR4, UR4, UR5, URZ ;  /* 0x00000005040472a5 */ /* 0x000fe2000f8e003f */
[----:B------:R-:W-:Y:S01]  /*6ae0*/  LOP3.LUT P0, RZ, R18, 0x1f, RZ, 0xc0, !PT ;  /* 0x0000001f12ff7812 */ /* 0x000fe2000780c0ff */
[----:B------:R-:W-:Y:S01]  /*6af0*/  USHF.L.U32 UR7, UR7, UR6, URZ ;  /* 0x0000000607077299 */ /* 0x000fe2000800063f */
[----:B------:R-:W-:Y:S01]  /*6b00*/  BSSY B0, `(.L_x_163) ;  /* 0x00000be000007945 */ /* 0x000fe20003800000 */
[----:B------:R-:W-:Y:S01]  /*6b10*/  USHF.L.U32 UR18, UR8, UR6, URZ ;  /* 0x0000000608127299 */ /* 0x000fe2000800063f */
[----:B------:R-:W-:Y:S01]  /*6b20*/  IMAD.MOV.U32 R13, RZ, RZ, 0x1 ;  /* 0x00000001ff0d7424 */ /* 0x000fe200078e00ff */
[----:B------:R-:W-:Y:S01]  /*6b30*/  LOP3.LUT R11, R19, 0x2, RZ, 0xfc, !PT ;  /* 0x00000002130b7812 */ /* 0x000fe200078efcff */
[----:B------:R-:W-:Y:S01]  /*6b40*/  ULDC UR6, c[0x0][0x14] ;  /* 0x0000050000067ab9 */ /* 0x000fe20000000800 */
[----:B------:R-:W-:Y:S01]  /*6b50*/  PLOP3.LUT P0, PT, P0, P2, PT, 0x8a, 0x0 ;  /* 0x000000000000781c */ /* 0x000fe20000705172 */
[----:B------:R-:W-:Y:S01]  /*6b60*/  UIMAD.WIDE.U32 UR20, UR4, UR6, URZ ;  /* 0x00000006041472a5 */ /* 0x000fe2000f8e003f */
[----:B------:R-:W-:Y:S01]  /*6b70*/  IMAD.MOV.U32 R12, RZ, RZ, RZ ;  /* 0x000000ffff0c7224 */ /* 0x000fe200078e00ff */
[----:B------:R-:W-:-:S02]  /*6b80*/  UIMAD UR13, UR5, UR6, URZ ;  /* 0x00000006050d72a4 */ /* 0x000fc4000f8e023f */
[----:B------:R-:W-:Y:S01]  /*6b90*/  ULOP3.LUT UR17, URZ, UR7, URZ, 0x33, !UPT ;  /* 0x000000073f117292 */ /* 0x000fe2000f8e333f */
[----:B0-----:R-:W-:Y:S01]  /*6ba0*/  VIADD R0, R0, 0x1f ;  /* 0x0000001f00007836 */ /* 0x001fe20000000000 */
[----:B------:R-:W-:Y:S01]  /*6bb0*/  UIADD3 UR13, UR21, UR13, URZ ;  /* 0x0000000d150d7290 */ /* 0x000fe2000fffe03f */
[----:B------:R-:W-:-:S03]  /*6bc0*/  ULDC.64 UR22, c[0x0][0x198] ;  /* 0x0000660000167ab9 */ /* 0x000fc60000000a00 */
[----:B------:R-:W-:-:S04]  /*6bd0*/  SHF.R.S32.HI R3, RZ, 0x1f, R0 ;  /* 0x0000001fff037819 */ /* 0x000fc80000011400 */
[----:B------:R-:W-:Y:S01]  /*6be0*/  LEA.HI R3, R3, R0, RZ, 0x5 ;  /* 0x0000000003037211 */ /* 0x000fe200078f28ff */
[----:B------:R-:W-:-:S03]  /*6bf0*/  IMAD.MOV.U32 R0, RZ, RZ, 0x1 ;  /* 0x00000001ff007424 */ /* 0x000fc600078e00ff */
[----:B------:R-:W-:-:S05]  /*6c00*/  SHF.R.S32.HI R3, RZ, 0x5, R3 ;  /* 0x00000005ff037819 */ /* 0x000fca0000011403 */
[----:B------:R-:W-:-:S07]  /*6c10*/  VIADD R10, R3, 0x1 ;  /* 0x00000001030a7836 */ /* 0x000fce0000000000 */
.L_x_175:
[----:B------:R-:W-:-:S03]  /*6c20*/  UMOV UR4, 0xffffffff ;  /* 0xffffffff00047882 */ /* 0x000fc60000000000 */
[----:B------:R-:W-:Y:S05]  /*6c30*/  BRA.DIV UR4, `(.L_x_164) ;  /* 0x0000001604007947 */ /* 0x000fea000b800000 */
[----:B------:R-:W-:-:S13]  /*6c40*/  ELECT P6, URZ, PT ;  /* 0x00000000003f782f */ /* 0x000fda00038c0000 */
.L_x_196:
[----:B------:R-:W0:Y:S01]  /*6c50*/  LDC R4, c[0x0][0x28c] ;  /* 0x0000a300ff047b82 */ /* 0x000e220000000800 */
[----:B------:R-:W-:Y:S01]  /*6c60*/  BSSY B1, `(.L_x_165) ;  /* 0x0000035000017945 */ /* 0x000fe20003800000 */
[----:B0-----:R-:W-:-:S13]  /*6c70*/  ISETP.LT.OR P6, PT, R4, 0x1, !P6 ;  /* 0x000000010400780c */ /* 0x001fda00077c1670 */
[----:B------:R-:W-:Y:S05]  /*6c80*/  @P6 BRA `(.L_x_166) ;  /* 0x0000000000c86947 */ /* 0x000fea0003800000 */
[----:B------:R-:W-:Y:S02]  /*6c90*/  IMAD.SHL.U32 R15, R9, 0x80, RZ ;  /* 0x00000080090f7824 */ /* 0x000fe400078e00ff */
[----:B------:R-:W-:Y:S02]  /*6ca0*/  IMAD.SHL.U32 R18, R7, 0x80, RZ ;  /* 0x0000008007127824 */ /* 0x000fe400078e00ff */
[----:B------:R-:W-:Y:S02]  /*6cb0*/  IMAD.MOV.U32 R20, RZ, RZ, RZ ;  /* 0x000000ffff147224 */ /* 0x000fe400078e00ff */
[----:B------:R-:W-:Y:S02]  /*6cc0*/  IMAD.MOV.U32 R4, RZ, RZ, R10 ;  /* 0x000000ffff047224 */ /* 0x000fe400078e000a */
[----:B------:R-:W-:Y:S02]  /*6cd0*/  IMAD.MOV.U32 R5, RZ, RZ, R0 ;  /* 0x000000ffff057224 */ /* 0x000fe400078e0000 */
[----:B------:R-:W-:-:S07]  /*6ce0*/  IMAD.MOV.U32 R6, RZ, RZ, R12 ;  /* 0x000000ffff067224 */ /* 0x000fce00078e000c */
.L_x_170:
[----:B------:R-:W0:Y:S01]  /*6cf0*/  S2R R14, SR_CgaCtaId ;  /* 0x00000000000e7919 */ /* 0x000e220000008800 */
[----:B------:R-:W-:Y:S01]  /*6d00*/  MOV R7, 0x400 ;  /* 0x0000040000077802 */ /* 0x000fe20000000f00 */
[----:B------:R-:W1:Y:S03]  /*6d10*/  @!P2 LDC R9, c[0x0][0x500] ;  /* 0x00014000ff09ab82 */ /* 0x000e660000000800 */
[----:B0-----:R-:W-:Y:S02]  /*6d20*/  LEA R21, R14, R7, 0x18 ;  /* 0x000000070e157211 */ /* 0x001fe400078ec0ff */
[----:B------:R-:W-:-:S03]  /*6d30*/  SHF.L.U32 R7, R5, 0x1f, RZ ;  /* 0x0000001f05077819 */ /* 0x000fc600000006ff */
[----:B------:R-:W-:-:S04]  /*6d40*/  IMAD R14, R6, 0x8, R21 ;  /* 0x00000008060e7824 */ /* 0x000fc800078e0215 */
[----:B------:R-:W0:Y:S02]  /*6d50*/  SYNCS.PHASECHK.TRANS64.TRYWAIT P1, [R14+URZ+0x70], R7 ;  /* 0x000070070e0075a7 */ /* 0x000e24000802017f */
[----:B01----:R-:W-:Y:S05]  /*6d60*/  @!P1 BRA `(.L_x_167) ;  /* 0x0000001000d49947 */ /* 0x003fea0003800000 */
.L_x_197:
[----:B0-----:R-:W-:Y:S01]  /*6d70*/  PRMT R7, R11, 0x9910, RZ ;  /* 0x000099100b077816 */ /* 0x001fe200000000ff */
[----:B------:R0:W-:Y:S03]  /*6d80*/  @!P2 SYNCS.ARRIVE.TRANS64 RZ, [R14+URZ], R9 ;  /* 0x000000090effa9a7 */ /* 0x0001e6000800003f */
[----:B------:R-:W-:-:S13]  /*6d90*/  ISETP.NE.AND P1, PT, R7, 0x2, PT ;  /* 0x000000020700780c */ /* 0x000fda0003f25270 */
[----:B0-----:R-:W-:Y:S05]  /*6da0*/  @P1 BRA `(.L_x_168) ;  /* 0x0000000000041947 */ /* 0x001fea0003800000 */
[----:B------:R-:W-:Y:S01]  /*6db0*/  BPT.TRAP 0x1 ;  /* 0x000000040000795c */ /* 0x000fe20000300000 */
.L_x_168:
[----:B------:R-:W-:Y:S05]  /*6dc0*/  @P0 BRA `(.L_x_169) ;  /* 0x0000000000040947 */ /* 0x000fea0003800000 */
[----:B------:R-:W-:Y:S01]  /*6dd0*/  BPT.TRAP 0x1 ;  /* 0x000000040000795c */ /* 0x000fe20000300000 */
.L_x_169:
[----:B------:R-:W-:Y:S01]  /*6de0*/  IMAD R21, R6, 0x2000, R21 ;  /* 0x0000200006157824 */ /* 0x000fe200078e0215 */
[----:B------:R-:W-:Y:S01]  /*6df0*/  R2UR UR9, R14 ;  /* 0x000000000e0972ca */ /* 0x000fe200000e0000 */
[----:B------:R-:W-:Y:S01]  /*6e00*/  VIADD R4, R4, 0xffffffff ;  /* 0xffffffff04047836 */ /* 0x000fe20000000000 */
[----:B------:R-:W-:Y:S01]  /*6e10*/  UIADD3 UR4, UP0, UR22, 0xf0, URZ ;  /* 0x000000f016047890 */ /* 0x000fe2000ff1e03f */
[----:B------:R-:W-:Y:S01]  /*6e20*/  R2UR UR11, R18 ;  /* 0x00000000120b72ca */ /* 0x000fe200000e0000 */
[----:B------:R-:W-:Y:S01]  /*6e30*/  UIADD3 UR24, UP1, UR22, 0x1f0, URZ ;  /* 0x000001f016187890 */ /* 0x000fe2000ff3e03f */
[----:B------:R-:W-:Y:S01]  /*6e40*/  R2UR UR8, R21 ;  /* 0x00000000150872ca */ /* 0x000fe200000e0000 */
[----:B------:R-:W-:Y:S01]  /*6e50*/  UIADD3.X UR5, URZ, UR23, URZ, UP0, !UPT ;  /* 0x000000173f057290 */ /* 0x000fe200087fe43f */
[----:B------:R-:W-:Y:S01]  /*6e60*/  R2UR UR10, R20 ;  /* 0x00000000140a72ca */ /* 0x000fe200000e0000 */
[----:B------:R-:W-:Y:S01]  /*6e70*/  VIADD R6, R6, 0x1 ;  /* 0x0000000106067836 */ /* 0x000fe20000000000 */
[----:B------:R-:W-:Y:S01]  /*6e80*/  R2UR UR12, R8 ;  /* 0x00000000080c72ca */ /* 0x000fe200000e0000 */
[----:B------:R-:W-:Y:S01]  /*6e90*/  UIADD3.X UR25, URZ, UR23, URZ, UP1, !UPT ;  /* 0x000000173f197290 */ /* 0x000fe20008ffe43f */
[----:B------:R-:W-:Y:S01]  /*6ea0*/  R2UR UR19, R15 ;  /* 0x000000000f1372ca */ /* 0x000fe200000e0000 */
[----:B------:R-:W-:Y:S01]  /*6eb0*/  UMOV UR6, 0x0 ;  /* 0x0000000000067882 */ /* 0x000fe20000000000 */
[----:B------:R-:W-:Y:S01]  /*6ec0*/  ISETP.GT.AND P3, PT, R4, 0x1, PT ;  /* 0x000000010400780c */ /* 0x000fe20003f64270 */
[----:B------:R-:W-:Y:S01]  /*6ed0*/  UMOV UR7, 0x10000000 ;  /* 0x1000000000077882 */ /* 0x000fe20000000000 */
[----:B------:R-:W-:Y:S01]  /*6ee0*/  ISETP.NE.AND P1, PT, R6, 0xe, PT ;  /* 0x0000000e0600780c */ /* 0x000fe20003f25270 */
[----:B------:R-:W-:-:S02]  /*6ef0*/  VIADD R20, R20, 0x20 ;  /* 0x0000002014147836 */ /* 0x000fc40000000000 */
[----:B------:R-:W-:Y:S01]  /*6f00*/  UIADD3 UR14, UR8, 0x200, URZ ;  /* 0x00000200080e7890 */ /* 0x000fe2000fffe03f */
[----:B------:R-:W-:Y:S01]  /*6f10*/  SEL R14, RZ, 0x1, P1 ;  /* 0x00000001ff0e7807 */ /* 0x000fe20000800000 */
[----:B------:R-:W-:Y:S01]  /*6f20*/  UIADD3 UR15, UR8, 0x1c200, URZ ;  /* 0x0001c200080f7890 */ /* 0x000fe2000fffe03f */
[----:B------:R-:W-:Y:S02]  /*6f30*/  SEL R6, R6, RZ, P1 ;  /* 0x000000ff06067207 */ /* 0x000fe40000800000 */
[----:B------:R-:W-:Y:S02]  /*6f40*/  LOP3.LUT R5, R5, R14, RZ, 0x3c, !PT ;  /* 0x0000000e05057212 */ /* 0x000fe400078e3cff */
[----:B------:R-:W-:Y:S02]  /*6f50*/  UMOV UR8, UR14 ;  /* 0x0000000e00087c82 */ /* 0x000fe40008000000 */
[----:B------:R0:W-:Y:S02]  /*6f60*/  UTMALDG.3D [UR8], [UR4], desc[UR6] ;  /* 0x00000608040075b4 */ /* 0x0001e40008011000 */
[----:B0-----:R-:W-:Y:S01]  /*6f70*/  UMOV UR8, UR15 ;  /* 0x0000000f00087c82 */ /* 0x001fe20008000000 */
[----:B------:R-:W-:-:S02]  /*6f80*/  UMOV UR11, UR19 ;  /* 0x00000013000b7c82 */ /* 0x000fc40008000000 */
[----:B------:R0:W-:Y:S02]  /*6f90*/  UTMALDG.3D [UR8], [UR24], desc[UR6] ;  /* 0x00000608180075b4 */ /* 0x0001e40008011000 */
[----:B0-----:R-:W-:Y:S05]  /*6fa0*/  @P3 BRA `(.L_x_170) ;  /* 0xfffffffc00503947 */ /* 0x001fea000383ffff */
.L_x_166:
[----:B------:R-:W-:Y:S05]  /*6fb0*/  BSYNC B1 ;  /* 0x0000000000017941 */ /* 0x000fea0003800000 */
.L_x_165:
[----:B------:R-:W-:Y:S01]  /*6fc0*/  LOP3.LUT P3, RZ, R13, 0xff, RZ, 0xc0, !PT ;  /* 0x000000ff0dff7812 */ /* 0x000fe2000786c0ff */
[----:B------:R-:W-:Y:S01]  /*6fd0*/  IMAD.IADD R12, R3, 0x1, R12 ;  /* 0x00000001030c7824 */ /* 0x000fe200078e020c */
[----:B------:R-:W-:Y:S01]  /*6fe0*/  IADD3 R16, P4, R16, UR20, RZ ;  /* 0x0000001410107c10 */ /* 0x000fe2000ff9e0ff */
[----:B------:R-:W-:Y:S01]  /*6ff0*/  ULDC.64 UR4, c[0x0][0x650] ;  /* 0x0001940000047ab9 */ /* 0x000fe20000000a00 */
[----:B------:R-:W-:Y:S01]  /*7000*/  BSSY B1, `(.L_x_171) ;  /* 0x000006b000017945 */ /* 0x000fe20003800000 */
[----:B------:R-:W-:Y:S01]  /*7010*/  IMAD.MOV.U32 R9, RZ, RZ, -0x1 ;  /* 0xffffffffff097424 */ /* 0x000fe200078e00ff */
[----:B------:R-:W-:Y:S01]  /*7020*/  SHF.R.U32.HI R4, RZ, 0x1, R12 ;  /* 0x00000001ff047819 */ /* 0x000fe2000001160c */
[----:B------:R-:W-:Y:S01]  /*7030*/  IMAD.MOV.U32 R8, RZ, RZ, -0x1 ;  /* 0xffffffffff087424 */ /* 0x000fe200078e00ff */
[----:B------:R-:W-:Y:S02]  /*7040*/  ISETP.GT.U32.AND P1, PT, R12, 0xd, PT ;  /* 0x0000000d0c00780c */ /* 0x000fe40003f24070 */
[----:B------:R-:W-:-:S02]  /*7050*/  IADD3.X R17, R17, UR13, RZ, P4, !PT ;  /* 0x0000000d11117c10 */ /* 0x000fc4000a7fe4ff */
[----:B------:R-:W-:Y:S01]  /*7060*/  ISETP.LT.U32.AND P1, PT, R3, 0xe, P1 ;  /* 0x0000000e0300780c */ /* 0x000fe20000f21070 */
[----:B------:R-:W0:Y:S01]  /*7070*/  @P3 S2R R6, SR_CgaCtaId ;  /* 0x0000000000063919 */ /* 0x000e220000008800 */
[----:B------:R-:W-:Y:S02]  /*7080*/  @P3 MOV R5, 0x400 ;  /* 0x0000040000053802 */ /* 0x000fe40000000f00 */
[----:B------:R-:W-:Y:S02]  /*7090*/  PRMT R13, RZ, 0x7610, R13 ;  /* 0x00007610ff0d7816 */ /* 0x000fe4000000000d */
[----:B0-----:R-:W-:Y:S01]  /*70a0*/  @P3 LEA R6, R6, R5, 0x18 ;  /* 0x0000000506063211 */ /* 0x001fe200078ec0ff */
[----:B------:R-:W-:-:S03]  /*70b0*/  IMAD.WIDE.U32 R4, R4, -0x6db6db6d, RZ ;  /* 0x9249249304047825 */ /* 0x000fc600078e00ff */
[----:B------:R0:W-:Y:S01]  /*70c0*/  @P3 SYNCS.ARRIVE.TRANS64.A1T0 RZ, [R6+URZ+0xf8], RZ ;  /* 0x0000f8ff06ff39a7 */ /* 0x0001e2000810003f */
[----:B------:R-:W-:Y:S02]  /*70d0*/  ISETP.GE.U32.AND P3, PT, R3, 0xe, PT ;  /* 0x0000000e0300780c */ /* 0x000fe40003f66070 */
[----:B------:R-:W-:Y:S02]  /*70e0*/  SHF.R.U32.HI R7, RZ, 0x2, R5 ;  /* 0x00000002ff077819 */ /* 0x000fe40000011605 */
[----:B------:R-:W-:Y:S02]  /*70f0*/  SEL R5, RZ, 0x1, !P1 ;  /* 0x00000001ff057807 */ /* 0x000fe40004800000 */
[----:B------:R-:W-:Y:S01]  /*7100*/  ISETP.GE.U32.AND P1, PT, R16, UR4, PT ;  /* 0x0000000410007c0c */ /* 0x000fe2000bf26070 */
[----:B------:R-:W-:Y:S01]  /*7110*/  IMAD R12, R7, -0xe, R12 ;  /* 0xfffffff2070c7824 */ /* 0x000fe200078e020c */
[----:B------:R-:W-:Y:S02]  /*7120*/  LOP3.LUT R0, R0, R5, RZ, 0x3c, !PT ;  /* 0x0000000500007212 */ /* 0x000fe400078e3cff */
[----:B------:R-:W-:-:S02]  /*7130*/  ISETP.GE.U32.AND.EX P1, PT, R17, UR5, PT, P1 ;  /* 0x0000000511007c0c */ /* 0x000fc4000bf26110 */
[----:B------:R-:W-:Y:S02]  /*7140*/  PRMT R4, RZ, 0x7610, R4 ;  /* 0x00007610ff047816 */ /* 0x000fe40000000004 */
[----:B------:R-:W-:Y:S01]  /*7150*/  @P3 LOP3.LUT R0, R0, 0x1, R7, 0x78, !PT ;  /* 0x0000000100003812 */ /* 0x000fe200078e7807 */
[----:B------:R-:W-:-:S08]  /*7160*/  IMAD.MOV.U32 R7, RZ, RZ, -0x1 ;  /* 0xffffffffff077424 */ /* 0x000fd000078e00ff */
[----:B0-----:R-:W-:Y:S05]  /*7170*/  @P1 BRA `(.L_x_172) ;  /* 0x00000004004c1947 */ /* 0x001fea0003800000 */
[----:B------:R-:W-:Y:S01]  /*7180*/  ULDC.64 UR4, c[0x0][0x628] ;  /* 0x00018a0000047ab9 */ /* 0x000fe20000000a00 */
[----:B------:R-:W0:Y:S01]  /*7190*/  S2R R15, SR_CTAID.X ;  /* 0x00000000000f7919 */ /* 0x000e220000002500 */
[----:B------:R-:W-:Y:S01]  /*71a0*/  ISETP.NE.U32.AND P1, PT, RZ, UR4, PT ;  /* 0x00000004ff007c0c */ /* 0x000fe2000bf25070 */
[----:B------:R-:W-:Y:S01]  /*71b0*/  ULDC UR7, c[0x0][0x630] ;  /* 0x00018c0000077ab9 */ /* 0x000fe20000000800 */
[----:B------:R-:W-:Y:S01]  /*71c0*/  IMAD.MOV.U32 R4, RZ, RZ, R16 ;  /* 0x000000ffff047224 */ /* 0x000fe200078e0010 */
[----:B------:R-:W1:Y:S01]  /*71d0*/  S2R R14, SR_CTAID.Y ;  /* 0x00000000000e7919 */ /* 0x000e620000002600 */
[----:B------:R-:W-:Y:S01]  /*71e0*/  ISETP.NE.AND.EX P1, PT, RZ, UR5, PT, P1 ;  /* 0x00000005ff007c0c */ /* 0x000fe2000bf25310 */
[----:B------:R-:W-:-:S12]  /*71f0*/  IMAD.MOV.U32 R5, RZ, RZ, R17 ;  /* 0x000000ffff057224 */ /* 0x000fd800078e0011 */
[----:B------:R-:W-:Y:S05]  /*7200*/  @!P1 BRA `(.L_x_173) ;  /* 0x0000000000289947 */ /* 0x000fea0003800000 */
[----:B------:R-:W-:Y:S02]  /*7210*/  ULDC UR6, c[0x0][0x634] ;  /* 0x00018d0000067ab9 */ /* 0x000fe40000000800 */
[----:B------:R-:W-:-:S05]  /*7220*/  IADD3 R9, P1, R16, UR6, RZ ;  /* 0x0000000610097c10 */ /* 0x000fca000ff3e0ff */
[----:B------:R-:W-:-:S04]  /*7230*/  IMAD.X R21, RZ, RZ, R17, P1 ;  /* 0x000000ffff157224 */ /* 0x000fc800008e0611 */
[----:B------:R-:W-:-:S04]  /*7240*/  IMAD.WIDE.U32 R6, R21, UR4, RZ ;  /* 0x0000000415067c25 */ /* 0x000fc8000f8e00ff */
[----:B------:R-:W-:-:S04]  /*7250*/  IMAD.WIDE.U32 R6, P1, R9, UR5, R6 ;  /* 0x0000000509067c25 */ /* 0x000fc8000f820006 */
[----:B------:R-:W-:-:S04]  /*7260*/  IMAD.WIDE.U32 R8, R9, UR4, RZ ;  /* 0x0000000409087c25 */ /* 0x000fc8000f8e00ff */
[----:B------:R-:W-:Y:S01]  /*7270*/  IMAD.X R5, RZ, RZ, RZ, P1 ;  /* 0x000000ffff057224 */ /* 0x000fe200008e06ff */
[----:B------:R-:W-:Y:S01]  /*7280*/  IADD3 RZ, P1, R9, R6, RZ ;  /* 0x0000000609ff7210 */ /* 0x000fe20007f3e0ff */
[----:B------:R-:W-:-:S04]  /*7290*/  IMAD.MOV.U32 R4, RZ, RZ, R7 ;  /* 0x000000ffff047224 */ /* 0x000fc800078e0007 */
[----:B------:R-:W-:-:S08]  /*72a0*/  IMAD.WIDE.U32.X R4, R21, UR5, R4, P1 ;  /* 0x0000000515047c25 */ /* 0x000fd000088e0404 */
.L_x_173:
[--C-:B------:R-:W-:Y:S01]  /*72b0*/  SHF.R.U64 R8, R4, UR7, R5.reuse ;  /* 0x0000000704087c19 */ /* 0x100fe20008001205 */
[----:B------:R-:W-:Y:S01]  /*72c0*/  ULDC.64 UR4, c[0x0][0x620] ;  /* 0x0001880000047ab9 */ /* 0x000fe20000000a00 */
[----:B------:R-:W-:Y:S01]  /*72d0*/  SHF.R.U32.HI R4, RZ, UR7, R5 ;  /* 0x00000007ff047c19 */ /* 0x000fe20008011605 */
[----:B------:R-:W2:Y:S01]  /*72e0*/  LDC R24, c[0x0][0x144] ;  /* 0x00005100ff187b82 */ /* 0x000ea20000000800 */
[----:B------:R-:W-:Y:S01]  /*72f0*/  IADD3 R7, P1, RZ, -R8, RZ ;  /* 0x80000008ff077210 */ /* 0x000fe20007f3e0ff */
[----:B------:R-:W-:Y:S01]  /*7300*/  ULDC.64 UR8, c[0x0][0x640] ;  /* 0x0001900000087ab9 */ /* 0x000fe20000000a00 */
[----:B0-----:R-:W-:Y:S01]  /*7310*/  I2FP.F32.U32 R9, R15 ;  /* 0x0000000f00097245 */ /* 0x001fe20000201000 */
[----:B------:R-:W-:Y:S02]  /*7320*/  ULDC UR6, c[0x0][0x608] ;  /* 0x0001820000067ab9 */ /* 0x000fe40000000800 */
[----:B------:R-:W-:Y:S01]  /*7330*/  IMAD.X R4, RZ, RZ, ~R4, P1 ;  /* 0x000000ffff047224 */ /* 0x000fe200008e0e04 */
[----:B------:R-:W-:Y:S01]  /*7340*/  ISETP.NE.U32.AND P1, PT, RZ, UR8, PT ;  /* 0x00000008ff007c0c */ /* 0x000fe2000bf25070 */
[----:B------:R-:W0:Y:S02]  /*7350*/  LDC R21, c[0x0][0x148] ;  /* 0x00005200ff157b82 */ /* 0x000e240000000800 */
[----:B------:R-:W-:Y:S01]  /*7360*/  IMAD R6, R4, UR4, RZ ;  /* 0x0000000404067c24 */ /* 0x000fe2000f8e02ff */
[----:B------:R-:W-:Y:S01]  /*7370*/  ISETP.NE.AND.EX P1, PT, RZ, UR9, PT, P1 ;  /* 0x00000009ff007c0c */ /* 0x000fe2000bf25310 */
[----:B------:R-:W-:Y:S01]  /*7380*/  IMAD.WIDE.U32 R4, R7, UR4, R16 ;  /* 0x0000000407047c25 */ /* 0x000fe2000f8e0010 */
[----:B------:R-:W-:-:S03]  /*7390*/  ULDC UR4, c[0x0][0x150] ;  /* 0x0000540000047ab9 */ /* 0x000fc60000000800 */
[----:B------:R-:W-:Y:S02]  /*73a0*/  IMAD R7, R7, UR5, R6 ;  /* 0x0000000507077c24 */ /* 0x000fe4000f8e0206 */
[----:B------:R-:W-:Y:S01]  /*73b0*/  FMUL R6, R9, UR4 ;  /* 0x0000000409067c20 */ /* 0x000fe20008400000 */
[----:B------:R-:W-:Y:S01]  /*73c0*/  ULDC UR4, c[0x0][0x618] ;  /* 0x0001860000047ab9 */ /* 0x000fe20000000800 */
[----:B------:R-:W-:Y:S01]  /*73d0*/  ULDC UR5, c[0x0][0x154] ;  /* 0x0000550000057ab9 */ /* 0x000fe20000000800 */
[----:B------:R-:W-:-:S03]  /*73e0*/  IMAD.IADD R5, R5, 0x1, R7 ;  /* 0x0000000105057824 */ /* 0x000fc600078e0207 */
[----:B------:R-:W3:Y:S02]  /*73f0*/  F2I.U32.TRUNC.NTZ R6, R6 ;  /* 0x0000000600067305 */ /* 0x000ee4000020f000 */
[----:B------:R-:W-:Y:S02]  /*7400*/  SHF.R.U64 R9, R4, UR4, R5 ;  /* 0x0000000404097c19 */ /* 0x000fe40008001205 */
[----:B-1----:R-:W-:-:S05]  /*7410*/  I2FP.F32.U32 R4, R14 ;  /* 0x0000000e00047245 */ /* 0x002fca0000201000 */
[----:B------:R-:W-:Y:S01]  /*7420*/  FMUL R22, R4, UR5 ;  /* 0x0000000504167c20 */ /* 0x000fe20008400000 */
[----:B------:R-:W-:Y:S01]  /*7430*/  SHF.R.U32.HI R4, RZ, UR4, R5 ;  /* 0x00000004ff047c19 */ /* 0x000fe20008011605 */
[----:B------:R-:W-:-:S03]  /*7440*/  ULDC UR4, c[0x0][0x658] ;  /* 0x0001960000047ab9 */ /* 0x000fc60000000800 */
[--C-:B------:R-:W-:Y:S01]  /*7450*/  SHF.R.U64 R20, R9, UR6, R4.reuse ;  /* 0x0000000609147c19 */ /* 0x100fe20008001204 */
[----:B------:R-:W1:Y:S01]  /*7460*/  F2I.U32.TRUNC.NTZ R22, R22 ;  /* 0x0000001600167305 */ /* 0x000e62000020f000 */
[----:B------:R-:W-:Y:S01]  /*7470*/  SHF.R.U32.HI R5, RZ, UR6, R4 ;  /* 0x00000006ff057c19 */ /* 0x000fe20008011604 */
[----:B---3--:R-:W-:-:S03]  /*7480*/  IMAD.MOV R6, RZ, RZ, -R6 ;  /* 0x000000ffff067224 */ /* 0x008fc600078e0a06 */
[----:B------:R-:W-:Y:S01]  /*7490*/  SHF.R.U64 R18, R20, UR4, R5 ;  /* 0x0000000414127c19 */ /* 0x000fe20008001205 */
[----:B--2---:R-:W-:Y:S01]  /*74a0*/  IMAD R15, R24, R6, R15 ;  /* 0x00000006180f7224 */ /* 0x004fe200078e020f */
[----:B------:R-:W-:-:S03]  /*74b0*/  SHF.R.U32.HI R23, RZ, UR4, R5 ;  /* 0x00000004ff177c19 */ /* 0x000fc60008011605 */
[----:B------:R-:W-:Y:S02]  /*74c0*/  IMAD.MOV.U32 R4, RZ, RZ, R18 ;  /* 0x000000ffff047224 */ /* 0x000fe400078e0012 */
[----:B------:R-:W-:Y:S01]  /*74d0*/  IMAD.MOV.U32 R5, RZ, RZ, R23 ;  /* 0x000000ffff057224 */ /* 0x000fe200078e0017 */
[----:B-1----:R-:W-:Y:S06]  /*74e0*/  @!P1 BRA `(.L_x_174) ;  /* 0x0000000000289947 */ /* 0x002fec0003800000 */
[----:B------:R-:W-:Y:S02]  /*74f0*/  ULDC UR4, c[0x0][0x64c] ;  /* 0x0001930000047ab9 */ /* 0x000fe40000000800 */
[----:B------:R-:W-:-:S05]  /*7500*/  IADD3 R5, P1, R18, UR4, RZ ;  /* 0x0000000412057c10 */ /* 0x000fca000ff3e0ff */
[----:B------:R-:W-:-:S04]  /*7510*/  IMAD.X R23, RZ, RZ, R23, P1 ;  /* 0x000000ffff177224 */ /* 0x000fc800008e0617 */
[----:B------:R-:W-:-:S04]  /*7520*/  IMAD.WIDE.U32 R6, R23, UR8, RZ ;  /* 0x0000000817067c25 */ /* 0x000fc8000f8e00ff */
[----:B------:R-:W-:-:S04]  /*7530*/  IMAD.WIDE.U32 R6, P1, R5, UR9, R6 ;  /* 0x0000000905067c25 */ /* 0x000fc8000f820006 */
[----:B------:R-:W-:-:S04]  /*7540*/  IMAD.WIDE.U32 R4, R5, UR8, RZ ;  /* 0x0000000805047c25 */ /* 0x000fc8000f8e00ff */
[----:B------:R-:W-:Y:S01]  /*7550*/  IMAD.MOV.U32 R4, RZ, RZ, R7 ;  /* 0x000000ffff047224 */ /* 0x000fe200078e0007 */
[----:B------:R-:W-:Y:S01]  /*7560*/  IADD3 RZ, P3, R5, R6, RZ ;  /* 0x0000000605ff7210 */ /* 0x000fe20007f7e0ff */
[----:B------:R-:W-:-:S04]  /*7570*/  IMAD.X R5, RZ, RZ, RZ, P1 ;  /* 0x000000ffff057224 */ /* 0x000fc800008e06ff */
[----:B------:R-:W-:-:S08]  /*7580*/  IMAD.WIDE.U32.X R4, R23, UR9, R4, P3 ;  /* 0x0000000917047c25 */ /* 0x000fd000098e0404 */
.L_x_174:
[----:B------:R-:W-:Y:S01]  /*7590*/  ISETP.NE.AND P1, PT, R2, 0x1, PT ;  /* 0x000000010200780c */ /* 0x000fe20003f25270 */
[----:B------:R-:W-:Y:S01]  /*75a0*/  ULDC UR4, c[0x0][0x648] ;  /* 0x0001920000047ab9 */ /* 0x000fe20000000800 */
[----:B------:R-:W-:Y:S01]  /*75b0*/  LOP3.LUT R20, R20, UR17, RZ, 0xc0, !PT ;  /* 0x0000001114147c12 */ /* 0x000fe2000f8ec0ff */
[----:B------:R-:W-:Y:S01]  /*75c0*/  IMAD.MOV R22, RZ, RZ, -R22 ;  /* 0x000000ffff167224 */ /* 0x000fe200078e0a16 */
[----:B------:R-:W-:Y:S01]  /*75d0*/  SHF.R.U64 R5, R4, UR4, R5 ;  /* 0x0000000404057c19 */ /* 0x000fe20008001205 */
[----:B------:R-:W-:Y:S01]  /*75e0*/  ULDC UR4, c[0x0][0x638] ;  /* 0x00018e0000047ab9 */ /* 0x000fe20000000800 */
[----:B------:R-:W-:Y:S01]  /*75f0*/  LOP3.LUT R9, R9, UR16, RZ, 0xc0, !PT ;  /* 0x0000001009097c12 */ /* 0x000fe2000f8ec0ff */
[----:B------:R-:W-:Y:S01]  /*7600*/  ULDC UR5, c[0x0][0x610] ;  /* 0x0001840000057ab9 */ /* 0x000fe20000000800 */
[----:B------:R-:W-:Y:S02]  /*7610*/  IMAD.MOV.U32 R4, RZ, RZ, 0x1 ;  /* 0x00000001ff047424 */ /* 0x000fe400078e00ff */
[----:B------:R-:W-:-:S02]  /*7620*/  IMAD.MOV R7, RZ, RZ, -R5 ;  /* 0x000000ffff077224 */ /* 0x000fc400078e0a05 */
[----:B------:R-:W-:Y:S02]  /*7630*/  IMAD R20, R5, UR18, R20 ;  /* 0x0000001205147c24 */ /* 0x000fe4000f8e0214 */
[----:B0-----:R-:W-:Y:S02]  /*7640*/  @P1 IMAD R15, R21, R22, R14 ;  /* 0x00000016150f1224 */ /* 0x001fe400078e020e */
[----:B------:R-:W-:Y:S01]  /*7650*/  IMAD R18, R7, UR4, R18 ;  /* 0x0000000407127c24 */ /* 0x000fe2000f8e0212 */
[----:B------:R-:W-:Y:S01]  /*7660*/  ULDC UR4, c[0x0][0x600] ;  /* 0x0001800000047ab9 */ /* 0x000fe20000000800 */
[----:B------:R-:W-:Y:S02]  /*7670*/  IMAD R15, R20, UR5, R15 ;  /* 0x00000005140f7c24 */ /* 0x000fe4000f8e020f */
[----:B------:R-:W-:-:S05]  /*7680*/  IMAD R18, R18, UR4, R9 ;  /* 0x0000000412127c24 */ /* 0x000fca000f8e0209 */
[----:B------:R-:W-:Y:S02]  /*7690*/  SEL R9, R18, R15, !P1 ;  /* 0x0000000f12097207 */ /* 0x000fe40004800000 */
[----:B------:R-:W-:-:S07]  /*76a0*/  SEL R7, R15, R18, !P1 ;  /* 0x000000120f077207 */ /* 0x000fce0004800000 */
.L_x_172:
[----:B------:R-:W-:Y:S05]  /*76b0*/  BSYNC B1 ;  /* 0x0000000000017941 */ /* 0x000fea0003800000 */
.L_x_171:
[----:B------:R-:W-:-:S13]  /*76c0*/  LOP3.LUT P1, RZ, R4, 0xff, RZ, 0xc0, !PT ;  /* 0x000000ff04ff7812 */ /* 0x000fda000782c0ff */
[----:B------:R-:W-:Y:S05]  /*76d0*/  @P1 BRA `(.L_x_175) ;  /* 0xfffffff400501947 */ /* 0x000fea000383ffff */
[----:B------:R-:W-:Y:S05]  /*76e0*/  BSYNC B0 ;  /* 0x0000000000007941 */ /* 0x000fea0003800000 */
.L_x_163:
[----:B------:R-:W-:-:S03]  /*76f0*/  UMOV UR4, 0xffffffff ;  /* 0xffffffff00047882 */ /* 0x000fc60000000000 */
[----:B------:R-:W-:Y:S05]  /*7700*/  BRA.DIV UR4, `(.L_x_176) ;  /* 0x0000000a04807947 */ /* 0x000fea000b800000 */
[----:B------:R-:W-:-:S13]  /*7710*/  ELECT P6, URZ, PT ;  /* 0x00000000003f782f */ /* 0x000fda00038c0000 */
.L_x_200:
[----:B------:R-:W-:Y:S04]  /*7720*/  BSSY B0, `(.L_x_177) ;  /* 0x0000085000007945 */ /* 0x000fe80003800000 */
[----:B------:R-:W-:Y:S05]  /*7730*/  @!P6 BRA `(.L_x_178) ;  /* 0x00000008000ce947 */ /* 0x000fea0003800000 */
[----:B------:R-:W-:-:S04]  /*7740*/  LOP3.LUT R19, R19, 0x2, RZ, 0xfc, !PT ;  /* 0x0000000213137812 */ /* 0x000fc800078efcff */
[----:B------:R-:W-:-:S13]  /*7750*/  ISETP.NE.AND P0, PT, R19, 0x3, PT ;  /* 0x000000031300780c */ /* 0x000fda0003f05270 */
[----:B------:R-:W-:Y:S05]  /*7760*/  @!P0 BRA `(.L_x_179) ;  /* 0x0000000000048947 */ /* 0x000fea0003800000 */
[----:B------:R-:W-:Y:S01]  /*7770*/  BPT.TRAP 0x1 ;  /* 0x000000040000795c */ /* 0x000fe20000300000 */
.L_x_179:
[----:B------:R-:W0:Y:S01]  /*7780*/  S2R R3, SR_CgaCtaId ;  /* 0x0000000000037919 */ /* 0x000e220000008800 */
[----:B------:R-:W-:-:S04]  /*7790*/  MOV R2, 0x400 ;  /* 0x0000040000027802 */ /* 0x000fc80000000f00 */
[----:B0-----:R-:W-:Y:S02]  /*77a0*/  LEA R3, R3, R2, 0x18 ;  /* 0x0000000203037211 */ /* 0x001fe400078ec0ff */
[----:B------:R-:W-:-:S03]  /*77b0*/  SHF.L.U32 R2, R0, 0x1f, RZ ;  /* 0x0000001f00027819 */ /* 0x000fc600000006ff */
[----:B------:R-:W-:-:S04]  /*77c0*/  VIADD R3, R3, 0x70 ;  /* 0x0000007003037836 */ /* 0x000fc80000000000 */
[C---:B------:R-:W-:Y:S02]  /*77d0*/  IMAD R7, R12.reuse, 0x8, R3 ;  /* 0x000000080c077824 */ /* 0x040fe400078e0203 */
[----:B------:R-:W-:Y:S02]  /*77e0*/  VIADD R12, R12, 0x1 ;  /* 0x000000010c0c7836 */ /* 0x000fe40000000000 */
[----:B------:R-:W0:Y:S03]  /*77f0*/  SYNCS.PHASECHK.TRANS64.TRYWAIT P0, [R7+URZ], R2 ;  /* 0x00000002070075a7 */ /* 0x000e26000800017f */
[----:B------:R-:W-:-:S04]  /*7800*/  ISETP.NE.AND P1, PT, R12, 0xe, PT ;  /* 0x0000000e0c00780c */ /* 0x000fc80003f25270 */
[----:B------:R-:W-:Y:S02]  /*7810*/  SEL R5, RZ, 0x1, P1 ;  /* 0x00000001ff057807 */ /* 0x000fe40000800000 */
[----:B------:R-:W-:Y:S02]  /*7820*/  SEL R12, R12, RZ, P1 ;  /* 0x000000ff0c0c7207 */ /* 0x000fe40000800000 */
[----:B------:R-:W-:-:S03]  /*7830*/  LOP3.LUT R5, R0, R5, RZ, 0x3c, !PT ;  /* 0x0000000500057212 */ /* 0x000fc600078e3cff */
[----:B------:R-:W-:Y:S01]  /*7840*/  IMAD R9, R12, 0x8, R3 ;  /* 0x000000080c097824 */ /* 0x000fe200078e0203 */
[----:B------:R-:W-:Y:S01]  /*7850*/  SHF.L.U32 R4, R5, 0x1f, RZ ;  /* 0x0000001f05047819 */ /* 0x000fe200000006ff */
[----:B0-----:R-:W-:Y:S06]  /*7860*/  @!P0 BRA `(.L_x_180) ;  /* 0x0000000800488947 */ /* 0x001fec0003800000 */
.L_x_201:
[----:B------:R-:W1:Y:S01]  /*7870*/  SYNCS.PHASECHK.TRANS64.TRYWAIT P0, [R9+URZ], R4 ;  /* 0x00000004090075a7 */ /* 0x000e62000800017f */
[----:B------:R-:W-:-:S05]  /*7880*/  VIADD R0, R12, 0x1 ;  /* 0x000000010c007836 */ /* 0x000fca0000000000 */
[----:B------:R-:W-:-:S04]  /*7890*/  ISETP.NE.AND P1, PT, R0, 0xe, PT ;  /* 0x0000000e0000780c */ /* 0x000fc80003f25270 */
[----:B0-----:R-:W-:Y:S02]  /*78a0*/  SEL R2, RZ, 0x1, P1 ;  /* 0x00000001ff027807 */ /* 0x001fe40000800000 */
[----:B------:R-:W-:Y:S02]  /*78b0*/  SEL R0, R0, RZ, P1 ;  /* 0x000000ff00007207 */ /* 0x000fe40000800000 */
[----:B------:R-:W-:-:S03]  /*78c0*/  LOP3.LUT R7, R5, R2, RZ, 0x3c, !PT ;  /* 0x0000000205077212 */ /* 0x000fc600078e3cff */
[----:B------:R-:W-:Y:S01]  /*78d0*/  IMAD R6, R0, 0x8, R3 ;  /* 0x0000000800067824 */ /* 0x000fe200078e0203 */
[----:B------:R-:W-:Y:S01]  /*78e0*/  SHF.L.U32 R5, R7, 0x1f, RZ ;  /* 0x0000001f07057819 */ /* 0x000fe200000006ff */
[----:B-1----:R-:W-:Y:S06]  /*78f0*/  @!P0 BRA `(.L_x_181) ;  /* 0x0000000800388947 */ /* 0x002fec0003800000 */
.L_x_202:
[----:B------:R-:W1:Y:S01]  /*7900*/  SYNCS.PHASECHK.TRANS64.TRYWAIT P0, [R6+URZ], R5 ;  /* 0x00000005060075a7 */ /* 0x000e62000800017f */
[----:B------:R-:W-:-:S05]  /*7910*/  VIADD R0, R0, 0x1 ;  /* 0x0000000100007836 */ /* 0x000fca0000000000 */
[----:B------:R-:W-:-:S04]  /*7920*/  ISETP.NE.AND P1, PT, R0, 0xe, PT ;  /* 0x0000000e0000780c */ /* 0x000fc80003f25270 */
[----:B------:R-:W-:Y:S02]  /*7930*/  SEL R2, RZ, 0x1, P1 ;  /* 0x00000001ff027807 */ /* 0x000fe40000800000 */
[----:B------:R-:W-:Y:S02]  /*7940*/  SEL R0, R0, RZ, P1 ;  /* 0x000000ff00007207 */ /* 0x000fe40000800000 */
[----:B------:R-:W-:-:S03]  /*7950*/  LOP3.LUT R7, R7, R2, RZ, 0x3c, !PT ;  /* 0x0000000207077212 */ /* 0x000fc600078e3cff */
[----:B0-----:R-:W-:Y:S01]  /*7960*/  IMAD R9, R0, 0x8, R3 ;  /* 0x0000000800097824 */ /* 0x001fe200078e0203 */
[----:B------:R-:W-:Y:S01]  /*7970*/  SHF.L.U32 R4, R7, 0x1f, RZ ;  /* 0x0000001f07047819 */ /* 0x000fe200000006ff */
[----:B-1----:R-:W-:Y:S06]  /*7980*/  @!P0 BRA `(.L_x_182) ;  /* 0x0000000800288947 */ /* 0x002fec0003800000 */
.L_x_203:
        /* <DEDUP_REMOVED lines=9> */
.L_x_204:
        /* <DEDUP_REMOVED lines=9> */
.L_x_205:
        /* <DEDUP_REMOVED lines=9> */
.L_x_206:
        /* <DEDUP_REMOVED lines=9> */
.L_x_207:
        /* <DEDUP_REMOVED lines=9> */
.L_x_208:
        /* <DEDUP_REMOVED lines=9> */
.L_x_209:
        /* <DEDUP_REMOVED lines=9> */
.L_x_210:
        /* <DEDUP_REMOVED lines=9> */
.L_x_211:
        /* <DEDUP_REMOVED lines=9> */
.L_x_212:
[----:B------:R-:W1:Y:S01]  /*7ea0*/  SYNCS.PHASECHK.TRANS64.TRYWAIT P0, [R6+URZ], R5 ;  /* 0x00000005060075a7 */ /* 0x000e62000800017f */
[----:B------:R-:W-:-:S05]  /*7eb0*/  VIADD R0, R0, 0x1 ;  /* 0x0000000100007836 */ /* 0x000fca0000000000 */
[----:B------:R-:W-:-:S04]  /*7ec0*/  ISETP.NE.AND P1, PT, R0, 0xe, PT ;  /* 0x0000000e0000780c */ /* 0x000fc80003f25270 */
[----:B------:R-:W-:Y:S02]  /*7ed0*/  SEL R2, RZ, 0x1, P1 ;  /* 0x00000001ff027807 */ /* 0x000fe40000800000 */
[----:B------:R-:W-:Y:S02]  /*7ee0*/  SEL R0, R0, RZ, P1 ;  /* 0x000000ff00007207 */ /* 0x000fe40000800000 */
[----:B------:R-:W-:Y:S01]  /*7ef0*/  LOP3.LUT R2, R7, R2, RZ, 0x3c, !PT ;  /* 0x0000000207027212 */ /* 0x000fe200078e3cff */
[----:B-1----:R-:W-:Y:S06]  /*7f00*/  @!P0 BRA `(.L_x_192) ;  /* 0x0000000400908947 */ /* 0x002fec0003800000 */
.L_x_213:
[----:B------:R-:W-:Y:S01]  /*7f10*/  IMAD R3, R0, 0x8, R3 ;  /* 0x0000000800037824 */ /* 0x000fe200078e0203 */
[----:B------:R-:W-:-:S07]  /*7f20*/  SHF.L.U32 R0, R2, 0x1f, RZ ;  /* 0x0000001f02007819 */ /* 0x000fce00000006ff */
.L_x_193:
[----:B--2---:R2:W3:Y:S02]  /*7f30*/  SYNCS.PHASECHK.TRANS64.TRYWAIT P0, [R3+URZ], R0 ;  /* 0x00000000030075a7 */ /* 0x0044e4000800017f */
[----:B---3--:R-:W-:Y:S05]  /*7f40*/  @!P0 NANOSLEEP.SYNCS 0x989680 ;  /* 0x009896800000895d */ /* 0x008fea0003900000 */
[----:B------:R-:W3:Y:S02]  /*7f50*/  @!P0 SYNCS.PHASECHK.TRANS64 P0, [R3+URZ], R0 ;  /* 0x00000000030085a7 */ /* 0x000ee4000800007f */
[----:B---3--:R-:W-:Y:S05]  /*7f60*/  @!P0 BRA `(.L_x_193) ;  /* 0xfffffffc00f08947 */ /* 0x008fea000383ffff */
.L_x_178:
[----:B------:R-:W-:Y:S05]  /*7f70*/  BSYNC B0 ;  /* 0x0000000000007941 */ /* 0x000fea0003800000 */
.L_x_177:
[----:B------:R-:W-:Y:S05]  /*7f80*/  EXIT ;  /* 0x000000000000794d */ /* 0x000fea0003800000 */
.L_x_18:
[----:B---3--:R3:W4:Y:S02]  /*7f90*/  SYNCS.PHASECHK.TRANS64.TRYWAIT P1, [R3+URZ], R0 ;  /* 0x00000000030075a7 */ /* 0x008724000802017f */
[----:B----4-:R-:W-:Y:S05]  /*7fa0*/  @!P1 NANOSLEEP.SYNCS 0x989680 ;  /* 0x009896800000995d */ /* 0x010fea0003900000 */
[----:B------:R-:W4:Y:S02]  /*7fb0*/  @!P1 SYNCS.PHASECHK.TRANS64 P1, [R3+URZ], R0 ;  /* 0x00000000030095a7 */ /* 0x000f24000802007f */
[----:B----4-:R-:W-:Y:S05]  /*7fc0*/  @!P1 BRA `(.L_x_18) ;  /* 0xfffffffc00f09947 */ /* 0x010fea000383ffff */
[----:B------:R-:W-:Y:S05]  /*7fd0*/  BRA `(.L_x_17) ;  /* 0xffffff9000e87947 */ /* 0x000fea000383ffff */
.L_x_23:
[----:B-1----:R-:W-:-:S04]  /*7fe0*/  IMAD.U32 R4, RZ, RZ, UR4 ;  /* 0x00000004ff047e24 */ /* 0x002fc8000f8e00ff */
[----:B------:R1:W2:Y:S03]  /*7ff0*/  SYNCS.PHASECHK.TRANS64.TRYWAIT P1, [R4+URZ], R3 ;  /* 0x00000003040075a7 */ /* 0x0002a6000802017f */
[----:B--2---:R-:W-:Y:S05]  /*8000*/  @!P1 NANOSLEEP.SYNCS 0x989680 ;  /* 0x009896800000995d */ /* 0x004fea0003900000 */
[----:B------:R-:W2:Y:S02]  /*8010*/  @!P1 SYNCS.PHASECHK.TRANS64 P1, [R4+URZ], R3 ;  /* 0x00000003040095a7 */ /* 0x000ea4000802007f */
[----:B--2---:R-:W-:Y:S05]  /*8020*/  @!P1 BRA `(.L_x_23) ;  /* 0xfffffffc00ec9947 */ /* 0x004fea000383ffff */
[----:B------:R-:W-:Y:S05]  /*8030*/  BRA `(.L_x_22) ;  /* 0xffffff9400887947 */ /* 0x000fea000383ffff */
.L_x_164:
[----:B------:R-:W-:Y:S01]  /*8040*/  BSSY B1, `(.L_x_194) ;  /* 0x0000006000017945 */ /* 0x000fe20003800000 */
[----:B------:R-:W-:-:S07]  /*8050*/  IMAD.MOV.U32 R15, RZ, RZ, -0x1 ;  /* 0xffffffffff0f7424 */ /* 0x000fce00078e00ff */
[----:B------:R-:W-:Y:S05]  /*8060*/  WARPSYNC.COLLECTIVE R15, `(.L_x_195) ;  /* 0x000000000f0c7348 */ /* 0x000fea0003c00000 */
[----:B------:R-:W-:Y:S02]  /*8070*/  ELECT P6, UR62, PT ;  /* 0x00000000003e782f */ /* 0x000fe400038c0000 */
[----:B------:R-:W-:Y:S01]  /*8080*/  MOV R14, UR62 ;  /* 0x0000003e000e7c02 */ /* 0x000fe20008000f00 */
[----:B------:R-:W-:Y:S10]  /*8090*/  ENDCOLLECTIVE ;  /* 0x000000000000791b */ /* 0x000ff40003800000 */
.L_x_195:
[----:B------:R-:W-:Y:S05]  /*80a0*/  BSYNC B1 ;  /* 0x0000000000017941 */ /* 0x000fea0003800000 */
.L_x_194:
[----:B------:R-:W-:Y:S05]  /*80b0*/  BRA `(.L_x_196) ;  /* 0xffffffe800e47947 */ /* 0x000fea000383ffff */
.L_x_167:
[----:B0-----:R0:W1:Y:S02]  /*80c0*/  SYNCS.PHASECHK.TRANS64.TRYWAIT P1, [R14+URZ+0x70], R7 ;  /* 0x000070070e0075a7 */ /* 0x001064000802017f */
[----:B-1----:R-:W-:Y:S05]  /*80d0*/  @!P1 NANOSLEEP.SYNCS 0x989680 ;  /* 0x009896800000995d */ /* 0x002fea0003900000 */
[----:B------:R-:W1:Y:S02]  /*80e0*/  @!P1 SYNCS.PHASECHK.TRANS64 P1, [R14+URZ+0x70], R7 ;  /* 0x000070070e0095a7 */ /* 0x000e64000802007f */
[----:B-1----:R-:W-:Y:S05]  /*80f0*/  @!P1 BRA `(.L_x_167) ;  /* 0xfffffffc00f09947 */ /* 0x002fea000383ffff */
[----:B------:R-:W-:Y:S05]  /*8100*/  BRA `(.L_x_197) ;  /* 0xffffffec00187947 */ /* 0x000fea000383ffff */
.L_x_176:
[----:B------:R-:W-:Y:S01]  /*8110*/  BSSY B0, `(.L_x_198) ;  /* 0x0000006000007945 */ /* 0x000fe20003800000 */
[----:B------:R-:W-:-:S07]  /*8120*/  IMAD.MOV.U32 R15, RZ, RZ, -0x1 ;  /* 0xffffffffff0f7424 */ /* 0x000fce00078e00ff */
[----:B------:R-:W-:Y:S05]  /*8130*/  WARPSYNC.COLLECTIVE R15, `(.L_x_199) ;  /* 0x000000000f0c7348 */ /* 0x000fea0003c00000 */
[----:B------:R-:W-:Y:S02]  /*8140*/  ELECT P6, UR62, PT ;  /* 0x00000000003e782f */ /* 0x000fe400038c0000 */
[----:B------:R-:W-:Y:S01]  /*8150*/  MOV R14, UR62 ;  /* 0x0000003e000e7c02 */ /* 0x000fe20008000f00 */
[----:B------:R-:W-:Y:S10]  /*8160*/  ENDCOLLECTIVE ;  /* 0x000000000000791b */ /* 0x000ff40003800000 */
.L_x_199:
[----:B------:R-:W-:Y:S05]  /*8170*/  BSYNC B0 ;  /* 0x0000000000007941 */ /* 0x000fea0003800000 */
.L_x_198:
[----:B------:R-:W-:Y:S05]  /*8180*/  BRA `(.L_x_200) ;  /* 0xfffffff400647947 */ /* 0x000fea000383ffff */
.L_x_180:
[----:B0-----:R0:W1:Y:S02]  /*8190*/  SYNCS.PHASECHK.TRANS64.TRYWAIT P0, [R7+URZ], R2 ;  /* 0x00000002070075a7 */ /* 0x001064000800017f */
[----:B-1----:R-:W-:Y:S05]  /*81a0*/  @!P0 NANOSLEEP.SYNCS 0x989680 ;  /* 0x009896800000895d */ /* 0x002fea0003900000 */
[----:B------:R-:W1:Y:S02]  /*81b0*/  @!P0 SYNCS.PHASECHK.TRANS64 P0, [R7+URZ], R2 ;  /* 0x00000002070085a7 */ /* 0x000e64000800007f */
[----:B-1----:R-:W-:Y:S05]  /*81c0*/  @!P0 BRA `(.L_x_180) ;  /* 0xfffffffc00f08947 */ /* 0x002fea000383ffff */
[----:B------:R-:W-:Y:S05]  /*81d0*/  BRA `(.L_x_201) ;  /* 0xfffffff400a47947 */ /* 0x000fea000383ffff */
.L_x_181:
[----:B0-----:R0:W1:Y:S02]  /*81e0*/  SYNCS.PHASECHK.TRANS64.TRYWAIT P0, [R9+URZ], R4 ;  /* 0x00000004090075a7 */ /* 0x001064000800017f */
[----:B-1----:R-:W-:Y:S05]  /*81f0*/  @!P0 NANOSLEEP.SYNCS 0x989680 ;  /* 0x009896800000895d */ /* 0x002fea0003900000 */
[----:B------:R-:W1:Y:S02]  /*8200*/  @!P0 SYNCS.PHASECHK.TRANS64 P0, [R9+URZ], R4 ;  /* 0x00000004090085a7 */ /* 0x000e64000800007f */
[----:B-1----:R-:W-:Y:S05]  /*8210*/  @!P0 BRA `(.L_x_181) ;  /* 0xfffffffc00f08947 */ /* 0x002fea000383ffff */
[----:B------:R-:W-:Y:S05]  /*8220*/  BRA `(.L_x_202) ;  /* 0xfffffff400b47947 */ /* 0x000fea000383ffff */
.L_x_182:
[----:B0-----:R0:W1:Y:S02]  /*8230*/  SYNCS.PHASECHK.TRANS64.TRYWAIT P0, [R6+URZ], R5 ;  /* 0x00000005060075a7 */ /* 0x001064000800017f */
[----:B-1----:R-:W-:Y:S05]  /*8240*/  @!P0 NANOSLEEP.SYNCS 0x989680 ;  /* 0x009896800000895d */ /* 0x002fea0003900000 */
[----:B------:R-:W1:Y:S02]  /*8250*/  @!P0 SYNCS.PHASECHK.TRANS64 P0, [R6+URZ], R5 ;  /* 0x00000005060085a7 */ /* 0x000e64000800007f */
[----:B-1----:R-:W-:Y:S05]  /*8260*/  @!P0 BRA `(.L_x_182) ;  /* 0xfffffffc00f08947 */ /* 0x002fea000383ffff */
[----:B------:R-:W-:Y:S05]  /*8270*/  BRA `(.L_x_203) ;  /* 0xfffffff400c47947 */ /* 0x000fea000383ffff */
.L_x_183:
[----:B0-----:R0:W1:Y:S02]  /*8280*/  SYNCS.PHASECHK.TRANS64.TRYWAIT P0, [R9+URZ], R4 ;  /* 0x00000004090075a7 */ /* 0x001064000800017f */
[----:B-1----:R-:W-:Y:S05]  /*8290*/  @!P0 NANOSLEEP.SYNCS 0x989680 ;  /* 0x009896800000895d */ /* 0x002fea0003900000 */
[----:B------:R-:W1:Y:S02]  /*82a0*/  @!P0 SYNCS.PHASECHK.TRANS64 P0, [R9+URZ], R4 ;  /* 0x00000004090085a7 */ /* 0x000e64000800007f */
[----:B-1----:R-:W-:Y:S05]  /*82b0*/  @!P0 BRA `(.L_x_183) ;  /* 0xfffffffc00f08947 */ /* 0x002fea000383ffff */
[----:B------:R-:W-:Y:S05]  /*82c0*/  BRA `(.L_x_204) ;  /* 0xfffffff400d47947 */ /* 0x000fea000383ffff */
.L_x_184:
[----:B0-----:R0:W1:Y:S02]  /*82d0*/  SYNCS.PHASECHK.TRANS64.TRYWAIT P0, [R6+URZ], R5 ;  /* 0x00000005060075a7 */ /* 0x001064000800017f */
[----:B-1----:R-:W-:Y:S05]  /*82e0*/  @!P0 NANOSLEEP.SYNCS 0x989680 ;  /* 0x009896800000895d */ /* 0x002fea0003900000 */
[----:B------:R-:W1:Y:S02]  /*82f0*/  @!P0 SYNCS.PHASECHK.TRANS64 P0, [R6+URZ], R5 ;  /* 0x00000005060085a7 */ /* 0x000e64000800007f */
[----:B-1----:R-:W-:Y:S05]  /*8300*/  @!P0 BRA `(.L_x_184) ;  /* 0xfffffffc00f08947 */ /* 0x002fea000383ffff */
[----:B------:R-:W-:Y:S05]  /*8310*/  BRA `(.L_x_205) ;  /* 0xfffffff400e47947 */ /* 0x000fea000383ffff */
.L_x_185:
[----:B0-----:R0:W1:Y:S02]  /*8320*/  SYNCS.PHASECHK.TRANS64.TRYWAIT P0, [R9+URZ], R4 ;  /* 0x00000004090075a7 */ /* 0x001064000800017f */
[----:B-1----:R-:W-:Y:S05]  /*8330*/  @!P0 NANOSLEEP.SYNCS 0x989680 ;  /* 0x009896800000895d */ /* 0x002fea0003900000 */
[----:B------:R-:W1:Y:S02]  /*8340*/  @!P0 SYNCS.PHASECHK.TRANS64 P0, [R9+URZ], R4 ;  /* 0x00000004090085a7 */ /* 0x000e64000800007f */
[----:B-1----:R-:W-:Y:S05]  /*8350*/  @!P0 BRA `(.L_x_185) ;  /* 0xfffffffc00f08947 */ /* 0x002fea000383ffff */
[----:B------:R-:W-:Y:S05]  /*8360*/  BRA `(.L_x_206) ;  /* 0xfffffff400f47947 */ /* 0x000fea000383ffff */
.L_x_186:
[----:B0-----:R0:W1:Y:S02]  /*8370*/  SYNCS.PHASECHK.TRANS64.TRYWAIT P0, [R6+URZ], R5 ;  /* 0x00000005060075a7 */ /* 0x001064000800017f */
[----:B-1----:R-:W-:Y:S05]  /*8380*/  @!P0 NANOSLEEP.SYNCS 0x989680 ;  /* 0x009896800000895d */ /* 0x002fea0003900000 */
[----:B------:R-:W1:Y:S02]  /*8390*/  @!P0 SYNCS.PHASECHK.TRANS64 P0, [R6+URZ], R5 ;  /* 0x00000005060085a7 */ /* 0x000e64000800007f */
[----:B-1----:R-:W-:Y:S05]  /*83a0*/  @!P0 BRA `(.L_x_186) ;  /* 0xfffffffc00f08947 */ /* 0x002fea000383ffff */
[----:B------:R-:W-:Y:S05]  /*83b0*/  BRA `(.L_x_207) ;  /* 0xfffffff800047947 */ /* 0x000fea000383ffff */
.L_x_187:
[----:B0-----:R0:W1:Y:S02]  /*83c0*/  SYNCS.PHASECHK.TRANS64.TRYWAIT P0, [R9+URZ], R4 ;  /* 0x00000004090075a7 */ /* 0x001064000800017f */
[----:B-1----:R-:W-:Y:S05]  /*83d0*/  @!P0 NANOSLEEP.SYNCS 0x989680 ;  /* 0x009896800000895d */ /* 0x002fea0003900000 */
[----:B------:R-:W1:Y:S02]  /*83e0*/  @!P0 SYNCS.PHASECHK.TRANS64 P0, [R9+URZ], R4 ;  /* 0x00000004090085a7 */ /* 0x000e64000800007f */
[----:B-1----:R-:W-:Y:S05]  /*83f0*/  @!P0 BRA `(.L_x_187) ;  /* 0xfffffffc00f08947 */ /* 0x002fea000383ffff */
[----:B------:R-:W-:Y:S05]  /*8400*/  BRA `(.L_x_208) ;  /* 0xfffffff800147947 */ /* 0x000fea000383ffff */
.L_x_188:
[----:B0-----:R0:W1:Y:S02]  /*8410*/  SYNCS.PHASECHK.TRANS64.TRYWAIT P0, [R6+URZ], R5 ;  /* 0x00000005060075a7 */ /* 0x001064000800017f */
[----:B-1----:R-:W-:Y:S05]  /*8420*/  @!P0 NANOSLEEP.SYNCS 0x989680 ;  /* 0x009896800000895d */ /* 0x002fea0003900000 */
[----:B------:R-:W1:Y:S02]  /*8430*/  @!P0 SYNCS.PHASECHK.TRANS64 P0, [R6+URZ], R5 ;  /* 0x00000005060085a7 */ /* 0x000e64000800007f */
[----:B-1----:R-:W-:Y:S05]  /*8440*/  @!P0 BRA `(.L_x_188) ;  /* 0xfffffffc00f08947 */ /* 0x002fea000383ffff */
[----:B------:R-:W-:Y:S05]  /*8450*/  BRA `(.L_x_209) ;  /* 0xfffffff800247947 */ /* 0x000fea000383ffff */
.L_x_189:
[----:B0-----:R0:W1:Y:S02]  /*8460*/  SYNCS.PHASECHK.TRANS64.TRYWAIT P0, [R9+URZ], R4 ;  /* 0x00000004090075a7 */ /* 0x001064000800017f */
[----:B-1----:R-:W-:Y:S05]  /*8470*/  @!P0 NANOSLEEP.SYNCS 0x989680 ;  /* 0x009896800000895d */ /* 0x002fea0003900000 */
[----:B------:R-:W1:Y:S02]  /*8480*/  @!P0 SYNCS.PHASECHK.TRANS64 P0, [R9+URZ], R4 ;  /* 0x00000004090085a7 */ /* 0x000e64000800007f */
[----:B-1----:R-:W-:Y:S05]  /*8490*/  @!P0 BRA `(.L_x_189) ;  /* 0xfffffffc00f08947 */ /* 0x002fea000383ffff */
[----:B------:R-:W-:Y:S05]  /*84a0*/  BRA `(.L_x_210) ;  /* 0xfffffff800347947 */ /* 0x000fea000383ffff */
.L_x_190:
[----:B0-----:R0:W1:Y:S02]  /*84b0*/  SYNCS.PHASECHK.TRANS64.TRYWAIT P0, [R6+URZ], R5 ;  /* 0x00000005060075a7 */ /* 0x001064000800017f */
[----:B-1----:R-:W-:Y:S05]  /*84c0*/  @!P0 NANOSLEEP.SYNCS 0x989680 ;  /* 0x009896800000895d */ /* 0x002fea0003900000 */
[----:B------:R-:W1:Y:S02]  /*84d0*/  @!P0 SYNCS.PHASECHK.TRANS64 P0, [R6+URZ], R5 ;  /* 0x00000005060085a7 */ /* 0x000e64000800007f */
[----:B-1----:R-:W-:Y:S05]  /*84e0*/  @!P0 BRA `(.L_x_190) ;  /* 0xfffffffc00f08947 */ /* 0x002fea000383ffff */
[----:B------:R-:W-:Y:S05]  /*84f0*/  BRA `(.L_x_211) ;  /* 0xfffffff800447947 */ /* 0x000fea000383ffff */
.L_x_191:
[----:B0-----:R0:W1:Y:S02]  /*8500*/  SYNCS.PHASECHK.TRANS64.TRYWAIT P0, [R9+URZ], R4 ;  /* 0x00000004090075a7 */ /* 0x001064000800017f */
[----:B-1----:R-:W-:Y:S05]  /*8510*/  @!P0 NANOSLEEP.SYNCS 0x989680 ;  /* 0x009896800000895d */ /* 0x002fea0003900000 */
[----:B------:R-:W1:Y:S02]  /*8520*/  @!P0 SYNCS.PHASECHK.TRANS64 P0, [R9+URZ], R4 ;  /* 0x00000004090085a7 */ /* 0x000e64000800007f */
[----:B-1----:R-:W-:Y:S05]  /*8530*/  @!P0 BRA `(.L_x_191) ;  /* 0xfffffffc00f08947 */ /* 0x002fea000383ffff */
[----:B------:R-:W-:Y:S05]  /*8540*/  BRA `(.L_x_212) ;  /* 0xfffffff800547947 */ /* 0x000fea000383ffff */
.L_x_192:
[----:B-1----:R1:W2:Y:S02]  /*8550*/  SYNCS.PHASECHK.TRANS64.TRYWAIT P0, [R6+URZ], R5 ;  /* 0x00000005060075a7 */ /* 0x0022a4000800017f */
[----:B--2---:R-:W-:Y:S05]  /*8560*/  @!P0 NANOSLEEP.SYNCS 0x989680 ;  /* 0x009896800000895d */ /* 0x004fea0003900000 */
[----:B------:R-:W2:Y:S02]  /*8570*/  @!P0 SYNCS.PHASECHK.TRANS64 P0, [R6+URZ], R5 ;  /* 0x00000005060085a7 */ /* 0x000ea4000800007f */
[----:B--2---:R-:W-:Y:S05]  /*8580*/  @!P0 BRA `(.L_x_192) ;  /* 0xfffffffc00f08947 */ /* 0x004fea000383ffff */
[----:B------:R-:W-:Y:S05]  /*8590*/  BRA `(.L_x_213) ;  /* 0xfffffff8005c7947 */ /* 0x000fea000383ffff */
.L_x_214:
[----:B------:R-:W-:-:S00]  /*85a0*/  BRA `(.L_x_214) ;  /* 0xfffffffc00fc7947 */ /* 0x000fc0000383ffff */
[----:B------:R-:W-:-:S00]  /*85b0*/  NOP ;  /* 0x0000000000007918 */ /* 0x000fc00000000000 */
        /* <DEDUP_REMOVED lines=12> */
.L_x_215:


//--------------------- .nv.global.init           --------------------------
	.section	.nv.global.init,"aw",@progbits
.nv.global.init:
	.type		$str$22,@object
	.size		$str$22,($str$23 - $str$22)
$str$22:
        /*0000*/ 	.byte	0x6b, 0x5f, 0x74, 0x69, 0x6c, 0x65, 0x5f, 0x63, 0x6f, 0x75, 0x6e, 0x74, 0x20, 0x3e, 0x3d, 0x20
        /*0010*/ 	.byte	0x31, 0x00
	.type		$str$23,@object
	.size		$str$23,(__unnamed_1 - $str$23)
$str$23:
        /*0012*/ 	.byte	0x2f, 0x74, 0x6d, 0x70, 0x2f, 0x63, 0x75, 0x74, 0x6c, 0x61, 0x73, 0x73, 0x5f, 0x73, 0x77, 0x65
        /*0022*/ 	.byte	0x65, 0x70, 0x5f, 0x73, 0x72, 0x63, 0x2f, 0x69, 0x6e, 0x63, 0x6c, 0x75, 0x64, 0x65, 0x2f, 0x63
        /*0032*/ 	.byte	0x75, 0x74, 0x6c, 0x61, 0x73, 0x73, 0x2f, 0x67, 0x65, 0x6d, 0x6d, 0x2f, 0x63, 0x6f, 0x6c, 0x6c
        /*0042*/ 	.byte	0x65, 0x63, 0x74, 0x69, 0x76, 0x65, 0x2f, 0x73, 0x6d, 0x39, 0x30, 0x5f, 0x6d, 0x6d, 0x61, 0x5f
        /*0052*/ 	.byte	0x74, 0x6d, 0x61, 0x5f, 0x67, 0x6d, 0x6d, 0x61, 0x5f, 0x73, 0x73, 0x5f, 0x77, 0x61, 0x72, 0x70
        /*0062*/ 	.byte	0x73, 0x70, 0x65, 0x63, 0x69, 0x61, 0x6c, 0x69, 0x7a, 0x65, 0x64, 0x2e, 0x68, 0x70, 0x70, 0x00
	.type		__unnamed_1,@object
	.size		__unnamed_1,(.L_0 - __unnamed_1)
__unnamed_1:
        /*0072*/ 	.byte	0x76, 0x6f, 0x69, 0x64, 0x20, 0x63, 0x75, 0x74, 0x6c, 0x61, 0x73, 0x73, 0x3a, 0x3a, 0x67, 0x65
        /* <DEDUP_REMOVED lines=180> */
        /*0bc2*/ 	.byte	0x74, 0x69, 0x74, 0x79, 0x5d, 0x00
.L_0:


//--------------------- .nv.shared._ZN7cutlass13device_kernelINS_4gemm6kernel13GemmUniversalIN4cute5tupleIJiiiiEEENS1_10collective13CollectiveMmaINS1_34MainloopSm90TmaGmmaWarpSpecializedILi14ENS5_IJNS4_1CILi1EEESB_SB_EEENS1_35KernelTmaWarpSpecializedCooperativeEEENS5_IJNSA_ILi128EEESF_NSA_ILi32EEEEEENS_10bfloat16_tENS5_IJlSB_lEEESI_SJ_NS4_8TiledMMAINS4_8MMA_AtomIJNS4_4SM904GMMA28MMA_64x128x16_F32BF16BF16_SSILNSN_5MajorE0ELSP_0ELNSN_7ScaleInE1ELSQ_1EEEEEENS4_6LayoutINS5_IJNSA_ILi2EEESB_SB_EEENS5_IJSB_NSA_ILi0EEESW_EEEEENS5_IJNS4_10UnderscoreESZ_SZ_EEEEENS4_13SM90_TMA_LOADENS4_14ComposedLayoutINS4_7SwizzleILi2ELi4ELi3EEENS4_18smem_ptr_flag_bitsILi16EEENST_INS5_IJNSA_ILi8EEESG_EEENS5_IJSG_SB_EEEEEEEvNS4_8identityES12_S1C_vS1D_EENS_8epilogue10collective6detail29Sm90TmaWarpSpecializedAdapterINS1G_15DefaultEpilogueISI_SJ_SJ_NS1F_6thread17LinearCombinationISI_Li1EffLNS1K_9ScaleType4KindE0ELNS_15FloatRoundStyleE2ESI_EENS1_15EpilogueDefaultEEEEEvvEEEEvNT_6ParamsE --------------------------
	.section	.nv.shared._ZN7cutlass13device_kernelINS_4gemm6kernel13GemmUniversalIN4cute5tupleIJiiiiEEENS1_10collective13CollectiveMmaINS1_34MainloopSm90TmaGmmaWarpSpecializedILi14ENS5_IJNS4_1CILi1EEESB_SB_EEENS1_35KernelTmaWarpSpecializedCooperativeEEENS5_IJNSA_ILi128EEESF_NSA_ILi32EEEEEENS_10bfloat16_tENS5_IJlSB_lEEESI_SJ_NS4_8TiledMMAINS4_8MMA_AtomIJNS4_4SM904GMMA28MMA_64x128x16_F32BF16BF16_SSILNSN_5MajorE0ELSP_0ELNSN_7ScaleInE1ELSQ_1EEEEEENS4_6LayoutINS5_IJNSA_ILi2EEESB_SB_EEENS5_IJSB_NSA_ILi0EEESW_EEEEENS5_IJNS4_10UnderscoreESZ_SZ_EEEEENS4_13SM90_TMA_LOADENS4_14ComposedLayoutINS4_7SwizzleILi2ELi4ELi3EEENS4_18smem_ptr_flag_bitsILi16EEENST_INS5_IJNSA_ILi8EEESG_EEENS5_IJSG_SB_EEEEEEEvNS4_8identityES12_S1C_vS1D_EENS_8epilogue10collective6detail29Sm90TmaWarpSpecializedAdapterINS1G_15DefaultEpilogueISI_SJ_SJ_NS1F_6thread17LinearCombinationISI_Li1EffLNS1K_9ScaleType4KindE0ELNS_15FloatRoundStyleE2ESI_EENS1_15EpilogueDefaultEEEEEvvEEEEvNT_6ParamsE,"aw",@nobits
	.sectionflags	@""
	.align	16
	.zero		1024


//--------------------- .nv.shared.reserved.0     --------------------------
	.section	.nv.shared.reserved.0,"aw",@nobits
	.weak		__nv_reservedSMEM_offset_0_alias
	.size		__nv_reservedSMEM_offset_0_alias, 0, 0
	.other		__nv_reservedSMEM_offset_0_alias,@"STO_CUDA_RESERVED_SHARED STV_DEFAULT"
__nv_reservedSMEM_offset_0_alias:
	.zero		0


//--------------------- .nv.global                --------------------------
	.section	.nv.global,"aw",@nobits
.nv.global:
	.type		_ZN40_INTERNAL_d1b224ed_4_k_cu_e1d99d54_241994cute1_E,@object
	.size		_ZN40_INTERNAL_d1b224ed_4_k_cu_e1d99d54_241994cute1_E,(_ZN40_INTERNAL_d1b224ed_4_k_cu_e1d99d54_241994cuda3std3__45__cpo6cbeginE - _ZN40_INTERNAL_d1b224ed_4_k_cu_e1d99d54_241994cute1_E)
_ZN40_INTERNAL_d1b224ed_4_k_cu_e1d99d54_241994cute1_E:
	.zero		1
	.type		_ZN40_INTERNAL_d1b224ed_4_k_cu_e1d99d54_241994cuda3std3__45__cpo6cbeginE,@object
	.size		_ZN40_INTERNAL_d1b224ed_4_k_cu_e1d99d54_241994cuda3std3__45__cpo6cbeginE,(_ZN40_INTERNAL_d1b224ed_4_k_cu_e1d99d54_241994cuda3std3__48in_placeE - _ZN40_INTERNAL_d1b224ed_4_k_cu_e1d99d54_241994cuda3std3__45__cpo6cbeginE)
_ZN40_INTERNAL_d1b224ed_4_k_cu_e1d99d54_241994cuda3std3__45__cpo6cbeginE:
	.zero		1
	.type		_ZN40_INTERNAL_d1b224ed_4_k_cu_e1d99d54_241994cuda3std3__48in_placeE,@object
	.size		_ZN40_INTERNAL_d1b224ed_4_k_cu_e1d99d54_241994cuda3std3__48in_placeE,(_ZN40_INTERNAL_d1b224ed_4_k_cu_e1d99d54_241994cuda3std6ranges3__45__cpo9iter_moveE - _ZN40_INTERNAL_d1b224ed_4_k_cu_e1d99d54_241994cuda3std3__48in_placeE)
_ZN40_INTERNAL_d1b224ed_4_k_cu_e1d99d54_241994cuda3std3__48in_placeE:
	.zero		1
	.type		_ZN40_INTERNAL_d1b224ed_4_k_cu_e1d99d54_241994cuda3std6ranges3__45__cpo9iter_moveE,@object
	.size		_ZN40_INTERNAL_d1b224ed_4_k_cu_e1d99d54_241994cuda3std6ranges3__45__cpo9iter_moveE,(_ZN40_INTERNAL_d1b224ed_4_k_cu_e1d99d54_241994cuda3std3__45__cpo5beginE - _ZN40_INTERNAL_d1b224ed_4_k_cu_e1d99d54_241994cuda3std6ranges3__45__cpo9iter_moveE)
_ZN40_INTERNAL_d1b224ed_4_k_cu_e1d99d54_241994cuda3std6ranges3__45__cpo9iter_moveE:
	.zero		1
	.type		_ZN40_INTERNAL_d1b224ed_4_k_cu_e1d99d54_241994cuda3std3__45__cpo5beginE,@object
	.size		_ZN40_INTERNAL_d1b224ed_4_k_cu_e1d99d54_241994cuda3std3__45__cpo5beginE,(_ZN40_INTERNAL_d1b224ed_4_k_cu_e1d99d54_241994cuda3std3__442_GLOBAL__N__d1b224ed_4_k_cu_e1d99d54_241996ignoreE - _ZN40_INTERNAL_d1b224ed_4_k_cu_e1d99d54_241994cuda3std3__45__cpo5beginE)
_ZN40_INTERNAL_d1b224ed_4_k_cu_e1d99d54_241994cuda3std3__45__cpo5beginE:
	.zero		1
	.type		_ZN40_INTERNAL_d1b224ed_4_k_cu_e1d99d54_241994cuda3std3__442_GLOBAL__N__d1b224ed_4_k_cu_e1d99d54_241996ignoreE,@object
	.size		_ZN40_INTERNAL_d1b224ed_4_k_cu_e1d99d54_241994cuda3std3__442_GLOBAL__N__d1b224ed_4_k_cu_e1d99d54_241996ignoreE,(_ZN40_INTERNAL_d1b224ed_4_k_cu_e1d99d54_241994cute7productE - _ZN40_INTERNAL_d1b224ed_4_k_cu_e1d99d54_241994cuda3std3__442_GLOBAL__N__d1b224ed_4_k_cu_e1d99d54_241996ignoreE)
_ZN40_INTERNAL_d1b224ed_4_k_cu_e1d99d54_241994cuda3std3__442_GLOBAL__N__d1b224ed_4_k_cu_e1d99d54_241996ignoreE:
	.zero		1
	.type		_ZN40_INTERNAL_d1b224ed_4_k_cu_e1d99d54_241994cute7productE,@object
	.size		_ZN40_INTERNAL_d1b224ed_4_k_cu_e1d99d54_241994cute7productE,(_ZN40_INTERNAL_d1b224ed_4_k_cu_e1d99d54_241994cuda3std3__45__cpo3endE - _ZN40_INTERNAL_d1b224ed_4_k_cu_e1d99d54_241994cute7productE)
_ZN40_INTERNAL_d1b224ed_4_k_cu_e1d99d54_241994cute7productE:
	.zero		1
	.type		_ZN40_INTERNAL_d1b224ed_4_k_cu_e1d99d54_241994cuda3std3__45__cpo3endE,@object
	.size		_ZN40_INTERNAL_d1b224ed_4_k_cu_e1d99d54_241994cuda3std3__45__cpo3endE,(_ZN40_INTERNAL_d1b224ed_4_k_cu_e1d99d54_241994cuda3std3__419piecewise_constructE - _ZN40_INTERNAL_d1b224ed_4_k_cu_e1d99d54_241994cuda3std3__45__cpo3endE)
_ZN40_INTERNAL_d1b224ed_4_k_cu_e1d99d54_241994cuda3std3__45__cpo3endE:
	.zero		1
	.type		_ZN40_INTERNAL_d1b224ed_4_k_cu_e1d99d54_241994cuda3std3__419piecewise_constructE,@object
	.size		_ZN40_INTERNAL_d1b224ed_4_k_cu_e1d99d54_241994cuda3std3__419piecewise_constructE,(_ZN40_INTERNAL_d1b224ed_4_k_cu_e1d99d54_241994cuda3std3__45__cpo4cendE - _ZN40_INTERNAL_d1b224ed_4_k_cu_e1d99d54_241994cuda3std3__419piecewise_constructE)
_ZN40_INTERNAL_d1b224ed_4_k_cu_e1d99d54_241994cuda3std3__419piecewise_constructE:
	.zero		1
	.type		_ZN40_INTERNAL_d1b224ed_4_k_cu_e1d99d54_241994cuda3std3__45__cpo4cendE,@object
	.size		_ZN40_INTERNAL_d1b224ed_4_k_cu_e1d99d54_241994cuda3std3__45__cpo4cendE,(_ZN40_INTERNAL_d1b224ed_4_k_cu_e1d99d54_241994cuda3std6ranges3__45__cpo4swapE - _ZN40_INTERNAL_d1b224ed_4_k_cu_e1d99d54_241994cuda3std3__45__cpo4cendE)
_ZN40_INTERNAL_d1b224ed_4_k_cu_e1d99d54_241994cuda3std3__45__cpo4cendE:
	.zero		1
	.type		_ZN40_INTERNAL_d1b224ed_4_k_cu_e1d99d54_241994cuda3std6ranges3__45__cpo4swapE,@object
	.size		_ZN40_INTERNAL_d1b224ed_4_k_cu_e1d99d54_241994cuda3std6ranges3__45__cpo4swapE,(.L_8 - _ZN40_INTERNAL_d1b224ed_4_k_cu_e1d99d54_241994cuda3std6ranges3__45__cpo4swapE)
_ZN40_INTERNAL_d1b224ed_4_k_cu_e1d99d54_241994cuda3std6ranges3__45__cpo4swapE:
	.zero		1
.L_8:


//--------------------- .nv.constant0._ZN7cutlass13device_kernelINS_4gemm6kernel13GemmUniversalIN4cute5tupleIJiiiiEEENS1_10collective13CollectiveMmaINS1_34MainloopSm90TmaGmmaWarpSpecializedILi14ENS5_IJNS4_1CILi1EEESB_SB_EEENS1_35KernelTmaWarpSpecializedCooperativeEEENS5_IJNSA_ILi128EEESF_NSA_ILi32EEEEEENS_10bfloat16_tENS5_IJlSB_lEEESI_SJ_NS4_8TiledMMAINS4_8MMA_AtomIJNS4_4SM904GMMA28MMA_64x128x16_F32BF16BF16_SSILNSN_5MajorE0ELSP_0ELNSN_7ScaleInE1ELSQ_1EEEEEENS4_6LayoutINS5_IJNSA_ILi2EEESB_SB_EEENS5_IJSB_NSA_ILi0EEESW_EEEEENS5_IJNS4_10UnderscoreESZ_SZ_EEEEENS4_13SM90_TMA_LOADENS4_14ComposedLayoutINS4_7SwizzleILi2ELi4ELi3EEENS4_18smem_ptr_flag_bitsILi16EEENST_INS5_IJNSA_ILi8EEESG_EEENS5_IJSG_SB_EEEEEEEvNS4_8identityES12_S1C_vS1D_EENS_8epilogue10collective6detail29Sm90TmaWarpSpecializedAdapterINS1G_15DefaultEpilogueISI_SJ_SJ_NS1F_6thread17LinearCombinationISI_Li1EffLNS1K_9ScaleType4KindE0ELNS_15FloatRoundStyleE2ESI_EENS1_15EpilogueDefaultEEEEEvvEEEEvNT_6ParamsE --------------------------
	.section	.nv.constant0._ZN7cutlass13device_kernelINS_4gemm6kernel13GemmUniversalIN4cute5tupleIJiiiiEEENS1_10collective13CollectiveMmaINS1_34MainloopSm90TmaGmmaWarpSpecializedILi14ENS5_IJNS4_1CILi1EEESB_SB_EEENS1_35KernelTmaWarpSpecializedCooperativeEEENS5_IJNSA_ILi128EEESF_NSA_ILi32EEEEEENS_10bfloat16_tENS5_IJlSB_lEEESI_SJ_NS4_8TiledMMAINS4_8MMA_AtomIJNS4_4SM904GMMA28MMA_64x128x16_F32BF16BF16_SSILNSN_5MajorE0ELSP_0ELNSN_7ScaleInE1ELSQ_1EEEEEENS4_6LayoutINS5_IJNSA_ILi2EEESB_SB_EEENS5_IJSB_NSA_ILi0EEESW_EEEEENS5_IJNS4_10UnderscoreESZ_SZ_EEEEENS4_13SM90_TMA_LOADENS4_14ComposedLayoutINS4_7SwizzleILi2ELi4ELi3EEENS4_18smem_ptr_flag_bitsILi16EEENST_INS5_IJNSA_ILi8EEESG_EEENS5_IJSG_SB_EEEEEEEvNS4_8identityES12_S1C_vS1D_EENS_8epilogue10collective6detail29Sm90TmaWarpSpecializedAdapterINS1G_15DefaultEpilogueISI_SJ_SJ_NS1F_6thread17LinearCombinationISI_Li1EffLNS1K_9ScaleType4KindE0ELNS_15FloatRoundStyleE2ESI_EENS1_15EpilogueDefaultEEEEEvvEEEEvNT_6ParamsE,"a",@progbits
	.sectionflags	@""
	.align	4
.nv.constant0._ZN7cutlass13device_kernelINS_4gemm6kernel13GemmUniversalIN4cute5tupleIJiiiiEEENS1_10collective13CollectiveMmaINS1_34MainloopSm90TmaGmmaWarpSpecializedILi14ENS5_IJNS4_1CILi1EEESB_SB_EEENS1_35KernelTmaWarpSpecializedCooperativeEEENS5_IJNSA_ILi128EEESF_NSA_ILi32EEEEEENS_10bfloat16_tENS5_IJlSB_lEEESI_SJ_NS4_8TiledMMAINS4_8MMA_AtomIJNS4_4SM904GMMA28MMA_64x128x16_F32BF16BF16_SSILNSN_5MajorE0ELSP_0ELNSN_7ScaleInE1ELSQ_1EEEEEENS4_6LayoutINS5_IJNSA_ILi2EEESB_SB_EEENS5_IJSB_NSA_ILi0EEESW_EEEEENS5_IJNS4_10UnderscoreESZ_SZ_EEEEENS4_13SM90_TMA_LOADENS4_14ComposedLayoutINS4_7SwizzleILi2ELi4ELi3EEENS4_18smem_ptr_flag_bitsILi16EEENST_INS5_IJNSA_ILi8EEESG_EEENS5_IJSG_SB_EEEEEEEvNS4_8identityES12_S1C_vS1D_EENS_8epilogue10collective6detail29Sm90TmaWarpSpecializedAdapterINS1G_15DefaultEpilogueISI_SJ_SJ_NS1F_6thread17LinearCombinationISI_Li1EffLNS1K_9ScaleType4KindE0ELNS_15FloatRoundStyleE2ESI_EENS1_15EpilogueDefaultEEEEEvvEEEEvNT_6ParamsE:
	.zero		1664


//--------------------- SYMBOLS --------------------------

	.type		.nv.reservedSmem.offset0,@object
	.size		.nv.reservedSmem.offset0,0x4
	.type		__assertfail,@function
